	.target	sm_90a

	.elftype	@"ET_EXEC"


//--------------------- .note.nv.tkinfo           --------------------------
	.section	.note.nv.tkinfo,"",@"SHT_NOTE"
	.sectionflags	@"SHF_NOTE_NV_TKINFO"
	.tkinfo
        /*0018*/ 	.word	0x00000002
        /*0030*/ 	.string	""
        /*0030*/ 	.string	"ptxas"
        /*0030*/ 	.string	"Cuda compilation tools, release 13.0, V13.0.88"
        /*0030*/ 	.string	"Build cuda_13.0.r13.0/compiler.36424714_0"
        /*0030*/ 	.string	"-v  -suppress-debug-info  -lineinfo  -arch sm_90a "



//--------------------- .note.nv.cuinfo           --------------------------
	.section	.note.nv.cuinfo,"",@"SHT_NOTE"
	.sectionflags	@"SHF_NOTE_NV_CUINFO"
        /*0018*/ 	.short	0x0002
        /*001a*/ 	.short	0x005a
        /*001c*/ 	.short	0x0082
	.zero		2


//--------------------- .nv.info                  --------------------------
	.section	.nv.info,"",@"SHT_CUDA_INFO"
	.align	4


	//----- nvinfo : EIATTR_REGCOUNT
	.align		4
        /*0000*/ 	.byte	0x04, 0x2f
        /*0002*/ 	.short	(.L_1 - .L_0)
	.align		4
.L_0:
        /*0004*/ 	.word	index@(gluon_wgmma)
        /*0008*/ 	.word	0x000000ff


	//----- nvinfo : EIATTR_FRAME_SIZE
	.align		4
.L_1:
        /*000c*/ 	.byte	0x04, 0x11
        /*000e*/ 	.short	(.L_3 - .L_2)
	.align		4
.L_2:
        /*0010*/ 	.word	index@(gluon_wgmma)
        /*0014*/ 	.word	0x00000270


	//----- nvinfo : EIATTR_MIN_STACK_SIZE
	.align		4
.L_3:
        /*0018*/ 	.byte	0x04, 0x12
        /*001a*/ 	.short	(.L_5 - .L_4)
	.align		4
.L_4:
        /*001c*/ 	.word	index@(gluon_wgmma)
        /*0020*/ 	.word	0x00000270
.L_5:


//--------------------- .nv.compat                --------------------------
	.section	.nv.compat,"",@"SHT_CUDA_COMPAT_INFO"
	.align	4
        /*0000*/ 	.byte	0x02, 0x09, 0x01, 0x00, 0x02, 0x02, 0x04, 0x00, 0x02, 0x05, 0x05, 0x00, 0x03, 0x07, 0x01, 0x01
        /*0010*/ 	.byte	0x02, 0x03, 0x03, 0x00, 0x02, 0x06, 0x01, 0x00, 0x04, 0x0b, 0x08, 0x00, 0x00, 0x00, 0x00, 0x00
        /*0020*/ 	.byte	0x00, 0x00, 0x00, 0x00


//--------------------- .nv.info.gluon_wgmma      --------------------------
	.section	.nv.info.gluon_wgmma,"",@"SHT_CUDA_INFO"
	.sectionflags	@""
	.align	4


	//----- nvinfo : EIATTR_CUDA_API_VERSION
	.align		4
        /*0000*/ 	.byte	0x04, 0x37
        /*0002*/ 	.short	(.L_7 - .L_6)
.L_6:
        /*0004*/ 	.word	0x00000082


	//----- nvinfo : EIATTR_KPARAM_INFO
	.align		4
.L_7:
        /*0008*/ 	.byte	0x04, 0x17
        /*000a*/ 	.short	(.L_9 - .L_8)
.L_8:
        /*000c*/ 	.word	0x00000000
        /*0010*/ 	.short	0x000a
        /*0012*/ 	.short	0x0048
        /*0014*/ 	.byte	0x00, 0xf4, 0x21, 0x00


	//----- nvinfo : EIATTR_KPARAM_INFO
	.align		4
.L_9:
        /*0018*/ 	.byte	0x04, 0x17
        /*001a*/ 	.short	(.L_11 - .L_10)
.L_10:
        /*001c*/ 	.word	0x00000000
        /*0020*/ 	.short	0x0009
        /*0022*/ 	.short	0x0040
        /*0024*/ 	.byte	0x00, 0xf4, 0x21, 0x00


	//----- nvinfo : EIATTR_KPARAM_INFO
	.align		4
.L_11:
        /*0028*/ 	.byte	0x04, 0x17
        /*002a*/ 	.short	(.L_13 - .L_12)
.L_12:
        /*002c*/ 	.word	0x00000000
        /*0030*/ 	.short	0x0008
        /*0032*/ 	.short	0x0038
        /*0034*/ 	.byte	0x00, 0xf0, 0x21, 0x00


	//----- nvinfo : EIATTR_KPARAM_INFO
	.align		4
.L_13:
        /*0038*/ 	.byte	0x04, 0x17
        /*003a*/ 	.short	(.L_15 - .L_14)
.L_14:
        /*003c*/ 	.word	0x00000000
        /*0040*/ 	.short	0x0007
        /*0042*/ 	.short	0x0030
        /*0044*/ 	.byte	0x00, 0xf0, 0x21, 0x00


	//----- nvinfo : EIATTR_KPARAM_INFO
	.align		4
.L_15:
        /*0048*/ 	.byte	0x04, 0x17
        /*004a*/ 	.short	(.L_17 - .L_16)
.L_16:
        /*004c*/ 	.word	0x00000000
        /*0050*/ 	.short	0x0006
        /*0052*/ 	.short	0x0028
        /*0054*/ 	.byte	0x00, 0xf0, 0x21, 0x00


	//----- nvinfo : EIATTR_KPARAM_INFO
	.align		4
.L_17:
        /*0058*/ 	.byte	0x04, 0x17
        /*005a*/ 	.short	(.L_19 - .L_18)
.L_18:
        /*005c*/ 	.word	0x00000000
        /*0060*/ 	.short	0x0005
        /*0062*/ 	.short	0x0020
        /*0064*/ 	.byte	0x00, 0xf0, 0x11, 0x00


	//----- nvinfo : EIATTR_KPARAM_INFO
	.align		4
.L_19:
        /*0068*/ 	.byte	0x04, 0x17
        /*006a*/ 	.short	(.L_21 - .L_20)
.L_20:
        /*006c*/ 	.word	0x00000000
        /*0070*/ 	.short	0x0004
        /*0072*/ 	.short	0x001c
        /*0074*/ 	.byte	0x00, 0xf0, 0x11, 0x00


	//----- nvinfo : EIATTR_KPARAM_INFO
	.align		4
.L_21:
        /*0078*/ 	.byte	0x04, 0x17
        /*007a*/ 	.short	(.L_23 - .L_22)
.L_22:
        /*007c*/ 	.word	0x00000000
        /*0080*/ 	.short	0x0003
        /*0082*/ 	.short	0x0018
        /*0084*/ 	.byte	0x00, 0xf0, 0x11, 0x00


	//----- nvinfo : EIATTR_KPARAM_INFO
	.align		4
.L_23:
        /*0088*/ 	.byte	0x04, 0x17
        /*008a*/ 	.short	(.L_25 - .L_24)
.L_24:
        /*008c*/ 	.word	0x00000000
        /*0090*/ 	.short	0x0002
        /*0092*/ 	.short	0x0010
        /*0094*/ 	.byte	0x00, 0xf4, 0x21, 0x00


	//----- nvinfo : EIATTR_KPARAM_INFO
	.align		4
.L_25:
        /*0098*/ 	.byte	0x04, 0x17
        /*009a*/ 	.short	(.L_27 - .L_26)
.L_26:
        /*009c*/ 	.word	0x00000000
        /*00a0*/ 	.short	0x0001
        /*00a2*/ 	.short	0x0008
        /*00a4*/ 	.byte	0x00, 0xf4, 0x21, 0x00


	//----- nvinfo : EIATTR_KPARAM_INFO
	.align		4
.L_27:
        /*00a8*/ 	.byte	0x04, 0x17
        /*00aa*/ 	.short	(.L_29 - .L_28)
.L_28:
        /*00ac*/ 	.word	0x00000000
        /*00b0*/ 	.short	0x0000
        /*00b2*/ 	.short	0x0000
        /*00b4*/ 	.byte	0x00, 0xf4, 0x21, 0x00


	//----- nvinfo : EIATTR_SPARSE_MMA_MASK
	.align		4
.L_29:
        /*00b8*/ 	.byte	0x03, 0x50
        /*00ba*/ 	.short	0x0000


	//----- nvinfo : EIATTR_MAXREG_COUNT
	.align		4
        /*00bc*/ 	.byte	0x03, 0x1b
        /*00be*/ 	.short	0x00ff


	//----- nvinfo : EIATTR_NUM_BARRIERS
	.align		4
        /*00c0*/ 	.byte	0x02, 0x4c
        /*00c2*/ 	.byte	0x01
	.zero		1


	//----- nvinfo : EIATTR_ANNOTATIONS
	.align		4
        /*00c4*/ 	.byte	0x04, 0x55
        /*00c6*/ 	.short	(.L_31 - .L_30)


	//   ....[0]....
.L_30:
        /*00c8*/ 	.word	0x00000001
        /*00cc*/ 	.byte	0x70, 0x11, 0x00, 0x00, 0x01, 0x00, 0x00, 0x00, 0xb0, 0x11, 0x00, 0x00, 0x01, 0x00, 0x00, 0x00
        /* <DEDUP_REMOVED lines=272> */
        /*11dc*/ 	.byte	0x50, 0x42, 0x00, 0x00, 0x01, 0x00, 0x00, 0x00, 0x60, 0x42, 0x00, 0x00


	//----- nvinfo : EIATTR_MERCURY_ISA_VERSION
	.align		4
.L_31:
        /*11e8*/ 	.byte	0x03, 0x5f
        /*11ea*/ 	.short	0x0101


	//----- nvinfo : EIATTR_INT_WARP_WIDE_INSTR_OFFSETS
	.align		4
        /*11ec*/ 	.byte	0x04, 0x31
        /*11ee*/ 	.short	(.L_33 - .L_32)


	//   ....[0]....
.L_32:
        /*11f0*/ 	.word	0x00001e20


	//   ....[1]....
        /*11f4*/ 	.word	0x00001eb0


	//   ....[2]....
        /*11f8*/ 	.word	0x00002ce0


	//   ....[3]....
        /*11fc*/ 	.word	0x00002cf0


	//   ....[4]....
        /*1200*/ 	.word	0x00002d00


	//   ....[5]....
        /*1204*/ 	.word	0x00002d10


	//----- nvinfo : EIATTR_COOP_GROUP_MASK_REGIDS
	.align		4
.L_33:
        /*1208*/ 	.byte	0x04, 0x29
        /*120a*/ 	.short	(.L_35 - .L_34)


	//   ....[0]....
.L_34:
        /*120c*/ 	.word	0xffffffff


	//   ....[1]....
        /*1210*/ 	.word	0xffffffff


	//   ....[2]....
        /*1214*/ 	.word	0xffffffff


	//----- nvinfo : EIATTR_COOP_GROUP_INSTR_OFFSETS
	.align		4
.L_35:
        /*1218*/ 	.byte	0x04, 0x28
        /*121a*/ 	.short	(.L_37 - .L_36)


	//   ....[0]....
.L_36:
        /*121c*/ 	.word	0x00000160


	//   ....[1]....
        /*1220*/ 	.word	0x00000710


	//   ....[2]....
        /*1224*/ 	.word	0x00000d00


	//----- nvinfo : EIATTR_MBARRIER_INSTR_OFFSETS
	.align		4
.L_37:
        /*1228*/ 	.byte	0x04, 0x39
        /*122a*/ 	.short	(.L_39 - .L_38)


	//   ....[0]....
.L_38:
        /*122c*/ 	.word	0x00001f50
        /*1230*/ 	.word	0x000000ff
        /*1234*/ 	.word	0x00006000
        /*1238*/ 	.short	0x0100
        /*123a*/ 	.byte	0x08
	.zero		1


	//   ....[1]....
        /*123c*/ 	.word	0x00002e20
        /*1240*/ 	.word	0x000000ff
        /*1244*/ 	.word	0x00006000
        /*1248*/ 	.short	0x010a
        /*124a*/ 	.byte	0x08
	.zero		1


	//   ....[2]....
        /*124c*/ 	.word	0x000039f0
        /*1250*/ 	.word	0x000000ff
        /*1254*/ 	.word	0x00006000
        /*1258*/ 	.short	0x0108
        /*125a*/ 	.byte	0x08
	.zero		1


	//   ....[3]....
        /*125c*/ 	.word	0x00004e20
        /*1260*/ 	.word	0x000000ff
        /*1264*/ 	.word	0x00006000
        /*1268*/ 	.short	0x010a
        /*126a*/ 	.byte	0x08
	.zero		1


	//----- nvinfo : EIATTR_NUM_MBARRIERS
	.align		4
.L_39:
        /*126c*/ 	.byte	0x03, 0x38
        /*126e*/ 	.short	0x0001


	//----- nvinfo : EIATTR_EXIT_INSTR_OFFSETS
	.align		4
        /*1270*/ 	.byte	0x04, 0x1c
        /*1272*/ 	.short	(.L_41 - .L_40)


	//   ....[0]....
.L_40:
        /*1274*/ 	.word	0x00004e10


	//----- nvinfo : EIATTR_REQNTID
	.align		4
.L_41:
        /*1278*/ 	.byte	0x04, 0x10
        /*127a*/ 	.short	(.L_43 - .L_42)
.L_42:
        /*127c*/ 	.word	0x00000080
        /*1280*/ 	.word	0x00000001
        /*1284*/ 	.word	0x00000001


	//----- nvinfo : EIATTR_CRS_STACK_SIZE
	.align		4
.L_43:
        /*1288*/ 	.byte	0x04, 0x1e
        /*128a*/ 	.short	(.L_45 - .L_44)
.L_44:
        /*128c*/ 	.word	0x00000000


	//----- nvinfo : EIATTR_CBANK_PARAM_SIZE
	.align		4
.L_45:
        /*1290*/ 	.byte	0x03, 0x19
        /*1292*/ 	.short	0x0050


	//----- nvinfo : EIATTR_PARAM_CBANK
	.align		4
        /*1294*/ 	.byte	0x04, 0x0a
        /*1296*/ 	.short	(.L_47 - .L_46)
	.align		4
.L_46:
        /*1298*/ 	.word	index@(.nv.constant0.gluon_wgmma)
        /*129c*/ 	.short	0x0210
        /*129e*/ 	.short	0x0050


	//----- nvinfo : EIATTR_SW_WAR
	.align		4
.L_47:
        /*12a0*/ 	.byte	0x04, 0x36
        /*12a2*/ 	.short	(.L_49 - .L_48)
.L_48:
        /*12a4*/ 	.word	0x00000008
.L_49:


//--------------------- .nv.callgraph             --------------------------
	.section	.nv.callgraph,"",@"SHT_CUDA_CALLGRAPH"
	.align	4
	.sectionentsize	8
	.align		4
        /*0000*/ 	.word	0x00000000
	.align		4
        /*0004*/ 	.word	0xffffffff
	.align		4
        /*0008*/ 	.word	0x00000000
	.align		4
        /*000c*/ 	.word	0xfffffffe
	.align		4
        /*0010*/ 	.word	0x00000000
	.align		4
        /*0014*/ 	.word	0xfffffffd
	.align		4
        /*0018*/ 	.word	0x00000000
	.align		4
        /*001c*/ 	.word	0xfffffffc


//--------------------- .text.gluon_wgmma         --------------------------
	.section	.text.gluon_wgmma,"ax",@progbits
	.align	128
        .global         gluon_wgmma
        .type           gluon_wgmma,@function
        .size           gluon_wgmma,(.L_x_52 - gluon_wgmma)
        .other          gluon_wgmma,@"STO_CUDA_ENTRY STV_DEFAULT"
gluon_wgmma:
.text.gluon_wgmma:
[----:B------:R-:W1:Y:S01]  /*0000*/  LDC R1, c[0x0][0x28] ;  /* 0x00000a00ff017b82 */ /* 0x000e620000000800 */
[----:B------:R-:W2:Y:S07]  /*0010*/  S2R R16, SR_TID.X ;  /* 0x0000000000107919 */ /* 0x000eae0000002100 */
[----:B------:R-:W3:Y:S01]  /*0020*/  S2UR UR4, SR_CgaCtaId ;  /* 0x00000000000479c3 */ /* 0x000ee20000008800 */
[----:B------:R-:W-:Y:S01]  /*0030*/  UMOV UR8, 0x400 ;  /* 0x0000040000087882 */ /* 0x000fe20000000000 */
[----:B------:R-:W-:Y:S01]  /*0040*/  ULDC UR6, c[0x0][0xc] ;  /* 0x0000030000067ab9 */ /* 0x000fe20000000800 */
[----:B------:R-:W-:Y:S01]  /*0050*/  ULDC.64 UR20, c[0x0][0x250] ;  /* 0x0000940000147ab9 */ /* 0x000fe20000000a00 */
[----:B------:R-:W-:Y:S01]  /*0060*/  BSSY B0, `(.L_x_0) ;  /* 0x000001f000007945 */ /* 0x000fe20003800000 */
[----:B-1----:R-:W-:-:S03]  /*0070*/  VIADD R1, R1, 0xfffffd90 ;  /* 0xfffffd9001017836 */ /* 0x002fc60000000000 */
[----:B------:R-:W1:Y:S08]  /*0080*/  LDC R6, c[0x0][0x228] ;  /* 0x00008a00ff067b82 */ /* 0x000e700000000800 */
[----:B------:R-:W4:Y:S08]  /*0090*/  LDC R13, c[0x0][0x230] ;  /* 0x00008c00ff0d7b82 */ /* 0x000f300000000800 */
[----:B------:R-:W-:Y:S01]  /*00a0*/  S2UR UR37, SR_CTAID.Y ;  /* 0x00000000002579c3 */ /* 0x000fe20000002600 */
[----:B---3--:R-:W-:-:S03]  /*00b0*/  ULEA UR8, UR4, UR8, 0x18 ;  /* 0x0000000804087291 */ /* 0x008fc6000f8ec03f */
[----:B------:R-:W-:Y:S01]  /*00c0*/  ULDC UR4, c[0x0][0x10] ;  /* 0x0000040000047ab9 */ /* 0x000fe20000000800 */
[----:B--2---:R-:W-:-:S03]  /*00d0*/  LOP3.LUT R3, R16, 0x7f, RZ, 0xc0, !PT ;  /* 0x0000007f10037812 */ /* 0x004fc600078ec0ff */
[----:B------:R-:W2:Y:S01]  /*00e0*/  S2UR UR5, SR_CTAID.Z ;  /* 0x00000000000579c3 */ /* 0x000ea20000002700 */
[----:B-1----:R-:W-:Y:S01]  /*00f0*/  VIADD R6, R6, 0xffffffff ;  /* 0xffffffff06067836 */ /* 0x002fe20000000000 */
[C---:B------:R-:W-:Y:S02]  /*0100*/  ISETP.GE.U32.AND P0, PT, R3.reuse, 0x20, PT ;  /* 0x000000200300780c */ /* 0x040fe40003f06070 */
[C---:B------:R-:W-:Y:S02]  /*0110*/  ISETP.NE.U32.AND P2, PT, R3.reuse, RZ, PT ;  /* 0x000000ff0300720c */ /* 0x040fe40003f45070 */
[----:B------:R-:W-:Y:S02]  /*0120*/  LEA R12, R3, UR8, 0x2 ;  /* 0x00000008030c7c11 */ /* 0x000fe4000f8e10ff */
[----:B------:R-:W1:Y:S01]  /*0130*/  S2UR UR38, SR_CTAID.X ;  /* 0x00000000002679c3 */ /* 0x000e620000002500 */
[----:B----4-:R-:W-:-:S06]  /*0140*/  VIADD R8, R13, 0xffffffff ;  /* 0xffffffff0d087836 */ /* 0x010fcc0000000000 */
[----:B------:R3:W-:Y:S01]  /*0150*/  @!P0 STS [R12], RZ ;  /* 0x000000ff0c008388 */ /* 0x0007e20000000800 */
[----:B------:R-:W-:-:S03]  /*0160*/  NOP ;  /* 0x0000000000007918 */ /* 0x000fc60000000000 */
[----:B------:R3:W-:Y:S01]  /*0170*/  @!P2 STS [UR8+0x24], R6 ;  /* 0x00002406ff00a988 */ /* 0x0007e20008000808 */
[----:B--2---:R-:W-:-:S03]  /*0180*/  UIMAD UR4, UR5, UR4, UR37 ;  /* 0x00000004050472a4 */ /* 0x004fc6000f8e0225 */
[----:B------:R3:W-:Y:S01]  /*0190*/  @!P2 STS [UR8+0x20], R8 ;  /* 0x00002008ff00a988 */ /* 0x0007e20008000808 */
[----:B-1----:R-:W-:-:S04]  /*01a0*/  UIMAD UR4, UR4, UR6, UR38 ;  /* 0x00000006040472a4 */ /* 0x002fc8000f8e0226 */
[----:B------:R-:W-:-:S04]  /*01b0*/  UIMAD UR4, UR4, 0x180, URZ ;  /* 0x00000180040478a4 */ /* 0x000fc8000f8e023f */
[----:B------:R-:W-:-:S04]  /*01c0*/  UIADD3 UR16, UP0, UR4, UR20, URZ ;  /* 0x0000001404107290 */ /* 0x000fc8000ff1e03f */
[----:B------:R-:W-:Y:S01]  /*01d0*/  ULEA.HI.X.SX32 UR17, UR4, UR21, 0x1, UP0 ;  /* 0x0000001504117291 */ /* 0x000fe200080f0e3f */
[----:B---3--:R-:W-:Y:S11]  /*01e0*/  @P2 BRA `(.L_x_1) ;  /* 0x0000000000182947 */ /* 0x008ff60003800000 */
[----:B------:R-:W1:Y:S01]  /*01f0*/  LDS R0, [UR8+0x8] ;  /* 0x00000808ff007984 */ /* 0x000e620008000800 */
[----:B------:R-:W2:Y:S01]  /*0200*/  LDC.64 R10, c[0x0][0x210] ;  /* 0x00008400ff0a7b82 */ /* 0x000ea20000000a00 */
[----:B------:R-:W-:Y:S02]  /*0210*/  IMAD.MOV.U32 R5, RZ, RZ, 0x70 ;  /* 0x00000070ff057424 */ /* 0x000fe400078e00ff */
[----:B--2---:R2:W-:Y:S03]  /*0220*/  STS.64 [UR8], R10 ;  /* 0x0000000aff007988 */ /* 0x0045e60008000a08 */
[----:B-1----:R-:W-:-:S05]  /*0230*/  LOP3.LUT R0, R0, 0x10, R5, 0xd8, !PT ;  /* 0x0000001000007812 */ /* 0x002fca00078ed805 */
[----:B------:R2:W-:Y:S02]  /*0240*/  STS [UR8+0x8], R0 ;  /* 0x00000800ff007988 */ /* 0x0005e40008000808 */
.L_x_1:
[----:B------:R-:W-:Y:S05]  /*0250*/  BSYNC B0 ;  /* 0x0000000000007941 */ /* 0x000fea0003800000 */
.L_x_0:
[----:B------:R-:W-:Y:S04]  /*0260*/  BSSY B0, `(.L_x_2) ;  /* 0x000000a000007945 */ /* 0x000fe80003800000 */
[----:B------:R-:W-:Y:S05]  /*0270*/  @P2 BRA `(.L_x_3) ;  /* 0x0000000000202947 */ /* 0x000fea0003800000 */
[----:B--2---:R-:W1:Y:S01]  /*0280*/  LDS R0, [UR8+0x34] ;  /* 0x00003408ff007984 */ /* 0x004e620008000800 */
[----:B------:R-:W-:Y:S02]  /*0290*/  IMAD.MOV.U32 R5, RZ, RZ, 0x1f000000 ;  /* 0x1f000000ff057424 */ /* 0x000fe400078e00ff */
[----:B------:R-:W-:Y:S01]  /*02a0*/  @!P2 IMAD.MOV.U32 R2, RZ, RZ, 0x7f ;  /* 0x0000007fff02a424 */ /* 0x000fe200078e00ff */
[----:B------:R-:W2:Y:S02]  /*02b0*/  @!P2 LDS R7, [UR8+0x38] ;  /* 0x00003808ff07a984 */ /* 0x000ea40008000800 */
[----:B-1----:R-:W-:Y:S02]  /*02c0*/  LOP3.LUT R0, R0, 0xff000000, R5, 0xb8, !PT ;  /* 0xff00000000007812 */ /* 0x002fe400078eb805 */
[----:B--2---:R-:W-:-:S03]  /*02d0*/  @!P2 LOP3.LUT R2, R7, 0xff, R2, 0xb8, !PT ;  /* 0x000000ff0702a812 */ /* 0x004fc600078eb802 */
[----:B------:R1:W-:Y:S04]  /*02e0*/  STS [UR8+0x34], R0 ;  /* 0x00003400ff007988 */ /* 0x0003e80008000808 */
[----:B------:R1:W-:Y:S02]  /*02f0*/  @!P2 STS [UR8+0x38], R2 ;  /* 0x00003802ff00a988 */ /* 0x0003e40008000808 */
.L_x_3:
[----:B------:R-:W-:Y:S05]  /*0300*/  BSYNC B0 ;  /* 0x0000000000007941 */ /* 0x000fea0003800000 */
.L_x_2:
[----:B------:R-:W-:Y:S04]  /*0310*/  BSSY B0, `(.L_x_4) ;  /* 0x000000e000007945 */ /* 0x000fe80003800000 */
[----:B------:R-:W-:Y:S05]  /*0320*/  @P2 BRA `(.L_x_5) ;  /* 0x0000000000302947 */ /* 0x000fea0003800000 */
[----:B-1----:R-:W1:Y:S01]  /*0330*/  LDS R2, [UR8+0x34] ;  /* 0x00003408ff027984 */ /* 0x002e620008000800 */
[----:B------:R-:W3:Y:S03]  /*0340*/  LDC.64 R4, c[0x0][0x238] ;  /* 0x00008e00ff047b82 */ /* 0x000ee60000000a00 */
[----:B--2---:R-:W2:Y:S01]  /*0350*/  LDS R0, [UR8+0x1c] ;  /* 0x00001c08ff007984 */ /* 0x004ea20008000800 */
[C---:B---3--:R-:W-:Y:S01]  /*0360*/  SHF.L.U64.HI R5, R4.reuse, 0x1, R5 ;  /* 0x0000000104057819 */ /* 0x048fe20000010205 */
[----:B------:R-:W-:-:S03]  /*0370*/  IMAD.SHL.U32 R4, R4, 0x2, RZ ;  /* 0x0000000204047824 */ /* 0x000fc600078e00ff */
[--C-:B------:R-:W-:Y:S02]  /*0380*/  SHF.R.U32.HI R7, RZ, 0x4, R5.reuse ;  /* 0x00000004ff077819 */ /* 0x100fe40000011605 */
[----:B------:R-:W-:-:S05]  /*0390*/  SHF.R.U64 R4, R4, 0x4, R5 ;  /* 0x0000000404047819 */ /* 0x000fca0000001205 */
[----:B------:R3:W-:Y:S01]  /*03a0*/  STS [UR8+0xc], R4 ;  /* 0x00000c04ff007988 */ /* 0x0007e20008000808 */
[----:B-1----:R-:W-:Y:S02]  /*03b0*/  LOP3.LUT R2, R2, 0x7, RZ, 0xb8, !PT ;  /* 0x0000000702027812 */ /* 0x002fe400078eb8ff */
[----:B--2---:R-:W-:-:S03]  /*03c0*/  LOP3.LUT R0, R0, 0xf, R7, 0xb8, !PT ;  /* 0x0000000f00007812 */ /* 0x004fc600078eb807 */
[----:B------:R3:W-:Y:S04]  /*03d0*/  STS [UR8+0x34], R2 ;  /* 0x00003402ff007988 */ /* 0x0007e80008000808 */
[----:B------:R3:W-:Y:S02]  /*03e0*/  STS [UR8+0x1c], R0 ;  /* 0x00001c00ff007988 */ /* 0x0007e40008000808 */
.L_x_5:
[----:B------:R-:W-:Y:S05]  /*03f0*/  BSYNC B0 ;  /* 0x0000000000007941 */ /* 0x000fea0003800000 */
.L_x_4:
[----:B------:R-:W-:Y:S04]  /*0400*/  BSSY B1, `(.L_x_6) ;  /* 0x000001b000017945 */ /* 0x000fe80003800000 */
[----:B------:R-:W-:Y:S01]  /*0410*/  BSSY B0, `(.L_x_7) ;  /* 0x0000016000007945 */ /* 0x000fe20003800000 */
[----:B-123--:R-:W-:-:S03]  /*0420*/  IMAD.MOV.U32 R0, RZ, RZ, RZ ;  /* 0x000000ffff007224 */ /* 0x00efc600078e00ff */
[----:B------:R-:W-:Y:S05]  /*0430*/  @P2 BRA `(.L_x_8) ;  /* 0x0000000000202947 */ /* 0x000fea0003800000 */
[----:B------:R-:W1:Y:S02]  /*0440*/  LDS R2, [UR8+0x34] ;  /* 0x00003408ff027984 */ /* 0x000e640008000800 */
[----:B-1----:R-:W-:-:S05]  /*0450*/  LOP3.LUT R2, R2, 0x38, RZ, 0xb8, !PT ;  /* 0x0000003802027812 */ /* 0x002fca00078eb8ff */
[----:B------:R1:W-:Y:S01]  /*0460*/  STS [UR8+0x34], R2 ;  /* 0x00003402ff007988 */ /* 0x0003e20008000808 */
[----:B------:R-:W-:Y:S05]  /*0470*/  @P2 BRA `(.L_x_9) ;  /* 0x0000000000202947 */ /* 0x000fea0003800000 */
[----:B-1----:R-:W1:Y:S01]  /*0480*/  LDS R2, [UR8+0x8] ;  /* 0x00000808ff027984 */ /* 0x002e620008000800 */
[----:B------:R-:W-:-:S05]  /*0490*/  IMAD.MOV.U32 R5, RZ, RZ, 0x780 ;  /* 0x00000780ff057424 */ /* 0x000fca00078e00ff */
[----:B-1----:R-:W-:-:S05]  /*04a0*/  LOP3.LUT R2, R2, 0x300, R5, 0xd8, !PT ;  /* 0x0000030002027812 */ /* 0x002fca00078ed805 */
[----:B------:R1:W-:Y:S02]  /*04b0*/  STS [UR8+0x8], R2 ;  /* 0x00000802ff007988 */ /* 0x0003e40008000808 */
.L_x_8:
[----:B------:R-:W-:Y:S05]  /*04c0*/  @P2 BRA `(.L_x_10) ;  /* 0x0000000000282947 */ /* 0x000fea0003800000 */
[----:B-1----:R-:W1:Y:S02]  /*04d0*/  LDS R2, [UR8+0x8] ;  /* 0x00000808ff027984 */ /* 0x002e640008000800 */
[----:B-1----:R-:W-:-:S05]  /*04e0*/  LOP3.LUT R2, R2, 0x1800, RZ, 0xb8, !PT ;  /* 0x0000180002027812 */ /* 0x002fca00078eb8ff */
[----:B------:R2:W-:Y:S02]  /*04f0*/  STS [UR8+0x8], R2 ;  /* 0x00000802ff007988 */ /* 0x0005e40008000808 */
.L_x_9:
[----:B------:R-:W-:Y:S05]  /*0500*/  @P2 BREAK B0 ;  /* 0x0000000000002942 */ /* 0x000fea0003800000 */
[----:B------:R-:W-:Y:S05]  /*0510*/  @P2 BRA `(.L_x_11) ;  /* 0x0000000000242947 */ /* 0x000fea0003800000 */
[----:B------:R-:W3:Y:S01]  /*0520*/  LDS R5, [UR8+0x8] ;  /* 0x00000808ff057984 */ /* 0x000ee20008000800 */
[----:B-12---:R-:W-:-:S05]  /*0530*/  IMAD.MOV.U32 R2, RZ, RZ, 0x6000 ;  /* 0x00006000ff027424 */ /* 0x006fca00078e00ff */
[----:B---3--:R-:W-:-:S04]  /*0540*/  LOP3.LUT R2, R5, 0x4000, R2, 0xd8, !PT ;  /* 0x0000400005027812 */ /* 0x008fc800078ed802 */
[----:B------:R-:W-:-:S05]  /*0550*/  LOP3.LUT R2, R2, 0x400000, RZ, 0xb8, !PT ;  /* 0x0040000002027812 */ /* 0x000fca00078eb8ff */
[----:B------:R2:W-:Y:S02]  /*0560*/  STS [UR8+0x8], R2 ;  /* 0x00000802ff007988 */ /* 0x0005e40008000808 */
.L_x_10:
[----:B------:R-:W-:Y:S05]  /*0570*/  BSYNC B0 ;  /* 0x0000000000007941 */ /* 0x000fea0003800000 */
.L_x_7:
[----:B-12---:R-:W1:Y:S02]  /*0580*/  @!P2 LDS R2, [UR8+0x8] ;  /* 0x00000808ff02a984 */ /* 0x006e640008000800 */
[----:B-1----:R-:W-:-:S05]  /*0590*/  @!P2 LOP3.LUT R2, R2, 0x8000, RZ, 0xb8, !PT ;  /* 0x000080000202a812 */ /* 0x002fca00078eb8ff */
[----:B------:R3:W-:Y:S02]  /*05a0*/  @!P2 STS [UR8+0x8], R2 ;  /* 0x00000802ff00a988 */ /* 0x0007e40008000808 */
.L_x_11:
[----:B------:R-:W-:Y:S05]  /*05b0*/  BSYNC B1 ;  /* 0x0000000000017941 */ /* 0x000fea0003800000 */
.L_x_6:
[----:B------:R-:W-:Y:S05]  /*05c0*/  WARPSYNC.ALL ;  /* 0x0000000000007948 */ /* 0x000fea0003800000 */
[----:B------:R-:W-:Y:S05]  /*05d0*/  @P0 BRA `(.L_x_12) ;  /* 0x0000000000280947 */ /* 0x000fea0003800000 */
[----:B-123--:R-:W1:Y:S01]  /*05e0*/  S2R R2, SR_LANEID ;  /* 0x0000000000027919 */ /* 0x00ee620000000000 */
[----:B------:R-:W-:Y:S05]  /*05f0*/  WARPSYNC.ALL ;  /* 0x0000000000007948 */ /* 0x000fea0003800000 */
[----:B-1----:R-:W-:-:S05]  /*0600*/  IMAD.SHL.U32 R2, R2, 0x4, RZ ;  /* 0x0000000402027824 */ /* 0x002fca00078e00ff */
[----:B------:R-:W1:Y:S01]  /*0610*/  LDS R7, [R2+UR8] ;  /* 0x0000000802077984 */ /* 0x000e620008000800 */
[----:B------:R-:W-:-:S05]  /*0620*/  IADD3 R4, P1, R2, UR16, RZ ;  /* 0x0000001002047c10 */ /* 0x000fca000ff3e0ff */
[----:B------:R-:W-:-:S05]  /*0630*/  IMAD.X R5, RZ, RZ, UR17, P1 ;  /* 0x00000011ff057e24 */ /* 0x000fca00088e06ff */
[----:B-1----:R4:W5:Y:S01]  /*0640*/  ATOMG.E.EXCH.STRONG.GPU PT, RZ, [R4], R7 ;  /* 0x0000000704ff73a8 */ /* 0x00296200041ee100 */
[----:B------:R-:W-:-:S04]  /*0650*/  DEPBAR {5,4,3,2,1,0} ;  /* 0x0000003f0000791a */ /* 0x000fc80000000000 */
[----:B------:R4:W-:Y:S01]  /*0660*/  UTMACCTL.IV [UR16] ;  /* 0x00000000100079b9 */ /* 0x0009e20008000000 */
[----:B------:R-:W-:Y:S01]  /*0670*/  NOP ;  /* 0x0000000000007918 */ /* 0x000fe20000000000 */
.L_x_12:
[----:B------:R-:W-:Y:S05]  /*0680*/  @P0 BRA `(.L_x_13) ;  /* 0x00000000000c0947 */ /* 0x000fea0003800000 */
[----:B------:R0:W-:Y:S01]  /*0690*/  UTMACMDFLUSH ;  /* 0x00000000000079b7 */ /* 0x0001e20000000000 */
[----:B------:R-:W-:Y:S05]  /*06a0*/  @P0 BRA `(.L_x_13) ;  /* 0x0000000000040947 */ /* 0x000fea0003800000 */
[----:B------:R-:W-:-:S04]  /*06b0*/  DEPBAR.LE SB0, 0x0 ;  /* 0x000080000000791a */ /* 0x000fc80000000000 */
.L_x_13:
[----:B------:R-:W-:Y:S05]  /*06c0*/  WARPSYNC.ALL ;  /* 0x0000000000007948 */ /* 0x000fea0003800000 */
[----:B-----5:R-:W-:Y:S06]  /*06d0*/  BAR.SYNC.DEFER_BLOCKING 0x0 ;  /* 0x0000000000007b1d */ /* 0x020fec0000010000 */
[----:B------:R-:W-:Y:S02]  /*06e0*/  BSSY B1, `(.L_x_14) ;  /* 0x000000b000017945 */ /* 0x000fe40003800000 */
[----:B------:R-:W-:Y:S06]  /*06f0*/  BAR.SYNC.DEFER_BLOCKING 0x0 ;  /* 0x0000000000007b1d */ /* 0x000fec0000010000 */
[----:B------:R1:W-:Y:S01]  /*0700*/  @!P0 STS [R12], RZ ;  /* 0x000000ff0c008388 */ /* 0x0003e20000000800 */
[----:B------:R-:W-:Y:S01]  /*0710*/  NOP ;  /* 0x0000000000007918 */ /* 0x000fe20000000000 */
[----:B------:R-:W-:Y:S05]  /*0720*/  @P2 BRA `(.L_x_15) ;  /* 0x0000000000182947 */ /* 0x000fea0003800000 */
[----:B-123--:R-:W1:Y:S01]  /*0730*/  LDS R2, [UR8+0x8] ;  /* 0x00000808ff027984 */ /* 0x00ee620008000800 */
[----:B------:R-:W2:Y:S01]  /*0740*/  LDC.64 R10, c[0x0][0x218] ;  /* 0x00008600ff0a7b82 */ /* 0x000ea20000000a00 */
[----:B----4-:R-:W-:Y:S02]  /*0750*/  IMAD.MOV.U32 R5, RZ, RZ, 0x70 ;  /* 0x00000070ff057424 */ /* 0x010fe400078e00ff */
[----:B--2---:R2:W-:Y:S03]  /*0760*/  STS.64 [UR8], R10 ;  /* 0x0000000aff007988 */ /* 0x0045e60008000a08 */
[----:B-1----:R-:W-:-:S05]  /*0770*/  LOP3.LUT R2, R2, 0x10, R5, 0xd8, !PT ;  /* 0x0000001002027812 */ /* 0x002fca00078ed805 */
[----:B------:R2:W-:Y:S02]  /*0780*/  STS [UR8+0x8], R2 ;  /* 0x00000802ff007988 */ /* 0x0005e40008000808 */
.L_x_15:
[----:B----4-:R-:W-:Y:S05]  /*0790*/  BSYNC B1 ;  /* 0x0000000000017941 */ /* 0x010fea0003800000 */
.L_x_14:
[----:B------:R-:W-:Y:S04]  /*07a0*/  BSSY B2, `(.L_x_16) ;  /* 0x000000f000027945 */ /* 0x000fe80003800000 */
[----:B------:R-:W-:Y:S04]  /*07b0*/  BSSY B1, `(.L_x_17) ;  /* 0x000000c000017945 */ /* 0x000fe80003800000 */
[----:B------:R-:W-:Y:S05]  /*07c0*/  @P2 BRA `(.L_x_18) ;  /* 0x0000000000282947 */ /* 0x000fea0003800000 */
[----:B-123--:R-:W1:Y:S01]  /*07d0*/  LDS R2, [UR8+0x34] ;  /* 0x00003408ff027984 */ /* 0x00ee620008000800 */
[----:B------:R-:W-:Y:S01]  /*07e0*/  IMAD.MOV.U32 R5, RZ, RZ, 0x1f000000 ;  /* 0x1f000000ff057424 */ /* 0x000fe200078e00ff */
[----:B------:R-:W-:Y:S05]  /*07f0*/  @P2 BREAK B1 ;  /* 0x0000000000012942 */ /* 0x000fea0003800000 */
[----:B-1----:R-:W-:-:S05]  /*0800*/  LOP3.LUT R2, R2, 0xff000000, R5, 0xb8, !PT ;  /* 0xff00000002027812 */ /* 0x002fca00078eb805 */
[----:B------:R1:W-:Y:S01]  /*0810*/  STS [UR8+0x34], R2 ;  /* 0x00003402ff007988 */ /* 0x0003e20008000808 */
[----:B------:R-:W-:Y:S05]  /*0820*/  @P2 BRA `(.L_x_19) ;  /* 0x0000000000182947 */ /* 0x000fea0003800000 */
[----:B------:R-:W2:Y:S01]  /*0830*/  LDS R5, [UR8+0x38] ;  /* 0x00003808ff057984 */ /* 0x000ea20008000800 */
[----:B-1----:R-:W-:-:S05]  /*0840*/  IMAD.MOV.U32 R2, RZ, RZ, 0xff ;  /* 0x000000ffff027424 */ /* 0x002fca00078e00ff */
[----:B--2---:R-:W-:-:S05]  /*0850*/  LOP3.LUT R2, R5, 0xff, R2, 0xb8, !PT ;  /* 0x000000ff05027812 */ /* 0x004fca00078eb802 */
[----:B------:R4:W-:Y:S02]  /*0860*/  STS [UR8+0x38], R2 ;  /* 0x00003802ff007988 */ /* 0x0009e40008000808 */
.L_x_18:
[----:B------:R-:W-:Y:S05]  /*0870*/  BSYNC B1 ;  /* 0x0000000000017941 */ /* 0x000fea0003800000 */
.L_x_17:
[----:B------:R1:W-:Y:S02]  /*0880*/  @!P2 STS [UR8+0x20], R8 ;  /* 0x00002008ff00a988 */ /* 0x0003e40008000808 */
.L_x_19:
[----:B------:R-:W-:Y:S05]  /*0890*/  BSYNC B2 ;  /* 0x0000000000027941 */ /* 0x000fea0003800000 */
.L_x_16:
[----:B------:R-:W-:Y:S05]  /*08a0*/  WARPSYNC.ALL ;  /* 0x0000000000007948 */ /* 0x000fea0003800000 */
[----:B-1234-:R-:W1:Y:S01]  /*08b0*/  LDC R2, c[0x0][0x22c] ;  /* 0x00008b00ff027b82 */ /* 0x01ee620000000800 */
[----:B------:R-:W-:Y:S01]  /*08c0*/  BSSY B2, `(.L_x_20) ;  /* 0x0000010000027945 */ /* 0x000fe20003800000 */
[----:B-1----:R-:W-:-:S05]  /*08d0*/  VIADD R2, R2, 0xffffffff ;  /* 0xffffffff02027836 */ /* 0x002fca0000000000 */
[----:B------:R1:W-:Y:S01]  /*08e0*/  @!P2 STS [UR8+0x24], R2 ;  /* 0x00002402ff00a988 */ /* 0x0003e20008000808 */
[----:B------:R-:W-:Y:S05]  /*08f0*/  @P2 BRA `(.L_x_21) ;  /* 0x0000000000302947 */ /* 0x000fea0003800000 */
[----:B------:R-:W2:Y:S01]  /*0900*/  LDS R5, [UR8+0x34] ;  /* 0x00003408ff057984 */ /* 0x000ea20008000800 */
[----:B------:R-:W3:Y:S03]  /*0910*/  LDC.64 R10, c[0x0][0x240] ;  /* 0x00009000ff0a7b82 */ /* 0x000ee60000000a00 */
[----:B------:R-:W4:Y:S01]  /*0920*/  LDS R4, [UR8+0x1c] ;  /* 0x00001c08ff047984 */ /* 0x000f220008000800 */
[C---:B---3--:R-:W-:Y:S01]  /*0930*/  SHF.L.U64.HI R8, R10.reuse, 0x1, R11 ;  /* 0x000000010a087819 */ /* 0x048fe2000001020b */
[----:B------:R-:W-:-:S03]  /*0940*/  IMAD.SHL.U32 R7, R10, 0x2, RZ ;  /* 0x000000020a077824 */ /* 0x000fc600078e00ff */
[--C-:B------:R-:W-:Y:S02]  /*0950*/  SHF.R.U32.HI R9, RZ, 0x4, R8.reuse ;  /* 0x00000004ff097819 */ /* 0x100fe40000011608 */
[----:B------:R-:W-:-:S05]  /*0960*/  SHF.R.U64 R7, R7, 0x4, R8 ;  /* 0x0000000407077819 */ /* 0x000fca0000001208 */
[----:B------:R3:W-:Y:S01]  /*0970*/  STS [UR8+0xc], R7 ;  /* 0x00000c07ff007988 */ /* 0x0007e20008000808 */
[----:B--2---:R-:W-:Y:S02]  /*0980*/  LOP3.LUT R5, R5, 0x7, RZ, 0xb8, !PT ;  /* 0x0000000705057812 */ /* 0x004fe400078eb8ff */
[----:B----4-:R-:W-:-:S03]  /*0990*/  LOP3.LUT R4, R4, 0xf, R9, 0xb8, !PT ;  /* 0x0000000f04047812 */ /* 0x010fc600078eb809 */
[----:B------:R3:W-:Y:S04]  /*09a0*/  STS [UR8+0x34], R5 ;  /* 0x00003405ff007988 */ /* 0x0007e80008000808 */
[----:B------:R3:W-:Y:S02]  /*09b0*/  STS [UR8+0x1c], R4 ;  /* 0x00001c04ff007988 */ /* 0x0007e40008000808 */
.L_x_21:
[----:B------:R-:W-:Y:S05]  /*09c0*/  BSYNC B2 ;  /* 0x0000000000027941 */ /* 0x000fea0003800000 */
.L_x_20:
[----:B------:R-:W-:Y:S04]  /*09d0*/  BSSY B3, `(.L_x_22) ;  /* 0x000001a000037945 */ /* 0x000fe80003800000 */
[----:B------:R-:W-:Y:S04]  /*09e0*/  BSSY B2, `(.L_x_23) ;  /* 0x0000015000027945 */ /* 0x000fe80003800000 */
[----:B------:R-:W-:Y:S05]  /*09f0*/  @P2 BRA `(.L_x_24) ;  /* 0x0000000000202947 */ /* 0x000fea0003800000 */
[----:B---3--:R-:W2:Y:S02]  /*0a00*/  LDS R4, [UR8+0x34] ;  /* 0x00003408ff047984 */ /* 0x008ea40008000800 */
[----:B--2---:R-:W-:-:S05]  /*0a10*/  LOP3.LUT R4, R4, 0x38, RZ, 0xb8, !PT ;  /* 0x0000003804047812 */ /* 0x004fca00078eb8ff */
[----:B------:R2:W-:Y:S01]  /*0a20*/  STS [UR8+0x34], R4 ;  /* 0x00003404ff007988 */ /* 0x0005e20008000808 */
[----:B------:R-:W-:Y:S05]  /*0a30*/  @P2 BRA `(.L_x_25) ;  /* 0x0000000000202947 */ /* 0x000fea0003800000 */
[----:B--2---:R-:W2:Y:S01]  /*0a40*/  LDS R4, [UR8+0x8] ;  /* 0x00000808ff047984 */ /* 0x004ea20008000800 */
[----:B------:R-:W-:-:S05]  /*0a50*/  IMAD.MOV.U32 R5, RZ, RZ, 0x780 ;  /* 0x00000780ff057424 */ /* 0x000fca00078e00ff */
[----:B--2---:R-:W-:-:S05]  /*0a60*/  LOP3.LUT R4, R4, 0x300, R5, 0xd8, !PT ;  /* 0x0000030004047812 */ /* 0x004fca00078ed805 */
[----:B------:R2:W-:Y:S02]  /*0a70*/  STS [UR8+0x8], R4 ;  /* 0x00000804ff007988 */ /* 0x0005e40008000808 */
.L_x_24:
[----:B------:R-:W-:Y:S05]  /*0a80*/  @P2 BRA `(.L_x_26) ;  /* 0x0000000000282947 */ /* 0x000fea0003800000 */
[----:B--23--:R-:W2:Y:S02]  /*0a90*/  LDS R4, [UR8+0x8] ;  /* 0x00000808ff047984 */ /* 0x00cea40008000800 */
[----:B--2---:R-:W-:-:S05]  /*0aa0*/  LOP3.LUT R4, R4, 0x1800, RZ, 0xb8, !PT ;  /* 0x0000180004047812 */ /* 0x004fca00078eb8ff */
[----:B------:R3:W-:Y:S02]  /*0ab0*/  STS [UR8+0x8], R4 ;  /* 0x00000804ff007988 */ /* 0x0007e40008000808 */
.L_x_25:
[----:B------:R-:W-:Y:S05]  /*0ac0*/  @P2 BREAK B2 ;  /* 0x0000000000022942 */ /* 0x000fea0003800000 */
[----:B------:R-:W-:Y:S05]  /*0ad0*/  @P2 BRA `(.L_x_27) ;  /* 0x0000000000242947 */ /* 0x000fea0003800000 */
[----:B--23--:R-:W2:Y:S01]  /*0ae0*/  LDS R4, [UR8+0x8] ;  /* 0x00000808ff047984 */ /* 0x00cea20008000800 */
[----:B------:R-:W-:-:S05]  /*0af0*/  IMAD.MOV.U32 R5, RZ, RZ, 0x6000 ;  /* 0x00006000ff057424 */ /* 0x000fca00078e00ff */
[----:B--2---:R-:W-:-:S04]  /*0b00*/  LOP3.LUT R4, R4, 0x4000, R5, 0xd8, !PT ;  /* 0x0000400004047812 */ /* 0x004fc800078ed805 */
[----:B------:R-:W-:-:S05]  /*0b10*/  LOP3.LUT R4, R4, 0x400000, RZ, 0xb8, !PT ;  /* 0x0040000004047812 */ /* 0x000fca00078eb8ff */
[----:B------:R4:W-:Y:S02]  /*0b20*/  STS [UR8+0x8], R4 ;  /* 0x00000804ff007988 */ /* 0x0009e40008000808 */
.L_x_26:
[----:B------:R-:W-:Y:S05]  /*0b30*/  BSYNC B2 ;  /* 0x0000000000027941 */ /* 0x000fea0003800000 */
.L_x_23:
[----:B--234-:R-:W2:Y:S02]  /*0b40*/  @!P2 LDS R4, [UR8+0x8] ;  /* 0x00000808ff04a984 */ /* 0x01cea40008000800 */
[----:B--2---:R-:W-:-:S05]  /*0b50*/  @!P2 LOP3.LUT R4, R4, 0x8000, RZ, 0xb8, !PT ;  /* 0x000080000404a812 */ /* 0x004fca00078eb8ff */
[----:B------:R4:W-:Y:S02]  /*0b60*/  @!P2 STS [UR8+0x8], R4 ;  /* 0x00000804ff00a988 */ /* 0x0009e40008000808 */
.L_x_27:
[----:B------:R-:W-:Y:S05]  /*0b70*/  BSYNC B3 ;  /* 0x0000000000037941 */ /* 0x000fea0003800000 */
.L_x_22:
[----:B------:R-:W-:Y:S05]  /*0b80*/  WARPSYNC.ALL ;  /* 0x0000000000007948 */ /* 0x000fea0003800000 */
[----:B------:R-:W-:-:S04]  /*0b90*/  UIADD3 UR19, UR4, 0x80, URZ ;  /* 0x0000008004137890 */ /* 0x000fc8000fffe03f */
[----:B------:R-:W-:-:S04]  /*0ba0*/  UIADD3 UR18, UP0, UR19, UR20, URZ ;  /* 0x0000001413127290 */ /* 0x000fc8000ff1e03f */
[----:B------:R-:W-:Y:S01]  /*0bb0*/  ULEA.HI.X.SX32 UR19, UR19, UR21, 0x1, UP0 ;  /* 0x0000001513137291 */ /* 0x000fe200080f0e3f */
[----:B------:R-:W-:Y:S11]  /*0bc0*/  @P0 BRA `(.L_x_28) ;  /* 0x0000000000280947 */ /* 0x000ff60003800000 */
[----:B--234-:R-:W2:Y:S01]  /*0bd0*/  S2R R4, SR_LANEID ;  /* 0x0000000000047919 */ /* 0x01cea20000000000 */
[----:B------:R-:W-:Y:S05]  /*0be0*/  WARPSYNC.ALL ;  /* 0x0000000000007948 */ /* 0x000fea0003800000 */
[----:B--2---:R-:W-:-:S05]  /*0bf0*/  IMAD.SHL.U32 R8, R4, 0x4, RZ ;  /* 0x0000000404087824 */ /* 0x004fca00078e00ff */
[----:B------:R-:W2:Y:S01]  /*0c00*/  LDS R7, [R8+UR8] ;  /* 0x0000000808077984 */ /* 0x000ea20008000800 */
[----:B------:R-:W-:-:S05]  /*0c10*/  IADD3 R4, P1, R8, UR18, RZ ;  /* 0x0000001208047c10 */ /* 0x000fca000ff3e0ff */
[----:B------:R-:W-:-:S05]  /*0c20*/  IMAD.X R5, RZ, RZ, UR19, P1 ;  /* 0x00000013ff057e24 */ /* 0x000fca00088e06ff */
[----:B--2---:R2:W5:Y:S01]  /*0c30*/  ATOMG.E.EXCH.STRONG.GPU PT, RZ, [R4], R7 ;  /* 0x0000000704ff73a8 */ /* 0x00456200041ee100 */
[----:B------:R-:W-:-:S04]  /*0c40*/  DEPBAR {5,4,3,2,1,0} ;  /* 0x0000003f0000791a */ /* 0x000fc80000000000 */
[----:B------:R2:W-:Y:S01]  /*0c50*/  UTMACCTL.IV [UR18] ;  /* 0x00000000120079b9 */ /* 0x0005e20008000000 */
[----:B------:R-:W-:Y:S01]  /*0c60*/  NOP ;  /* 0x0000000000007918 */ /* 0x000fe20000000000 */
.L_x_28:
[----:B------:R-:W-:Y:S05]  /*0c70*/  @P0 BRA `(.L_x_29) ;  /* 0x00000000000c0947 */ /* 0x000fea0003800000 */
[----:B------:R0:W-:Y:S01]  /*0c80*/  UTMACMDFLUSH ;  /* 0x00000000000079b7 */ /* 0x0001e20000000000 */
[----:B------:R-:W-:Y:S05]  /*0c90*/  @P0 BRA `(.L_x_29) ;  /* 0x0000000000040947 */ /* 0x000fea0003800000 */
[----:B------:R-:W-:-:S04]  /*0ca0*/  DEPBAR.LE SB0, 0x0 ;  /* 0x000080000000791a */ /* 0x000fc80000000000 */
.L_x_29:
[----:B------:R-:W-:Y:S05]  /*0cb0*/  WARPSYNC.ALL ;  /* 0x0000000000007948 */ /* 0x000fea0003800000 */
[----:B-----5:R-:W-:Y:S06]  /*0cc0*/  BAR.SYNC.DEFER_BLOCKING 0x0 ;  /* 0x0000000000007b1d */ /* 0x020fec0000010000 */
[----:B------:R-:W-:Y:S02]  /*0cd0*/  BSSY B3, `(.L_x_30) ;  /* 0x000000b000037945 */ /* 0x000fe40003800000 */
[----:B------:R-:W-:Y:S06]  /*0ce0*/  BAR.SYNC.DEFER_BLOCKING 0x0 ;  /* 0x0000000000007b1d */ /* 0x000fec0000010000 */
[----:B------:R1:W-:Y:S01]  /*0cf0*/  @!P0 STS [R12], RZ ;  /* 0x000000ff0c008388 */ /* 0x0003e20000000800 */
[----:B------:R-:W-:Y:S01]  /*0d00*/  NOP ;  /* 0x0000000000007918 */ /* 0x000fe20000000000 */
[----:B------:R-:W-:Y:S05]  /*0d10*/  @P2 BRA `(.L_x_31) ;  /* 0x0000000000182947 */ /* 0x000fea0003800000 */
[----:B--234-:R-:W2:Y:S01]  /*0d20*/  LDS R4, [UR8+0x8] ;  /* 0x00000808ff047984 */ /* 0x01cea20008000800 */
[----:B------:R-:W3:Y:S01]  /*0d30*/  LDC.64 R8, c[0x0][0x220] ;  /* 0x00008800ff087b82 */ /* 0x000ee20000000a00 */
[----:B------:R-:W-:Y:S02]  /*0d40*/  IMAD.MOV.U32 R5, RZ, RZ, 0x70 ;  /* 0x00000070ff057424 */ /* 0x000fe400078e00ff */
[----:B---3--:R3:W-:Y:S03]  /*0d50*/  STS.64 [UR8], R8 ;  /* 0x00000008ff007988 */ /* 0x0087e60008000a08 */
[----:B--2---:R-:W-:-:S05]  /*0d60*/  LOP3.LUT R4, R4, 0x10, R5, 0xd8, !PT ;  /* 0x0000001004047812 */ /* 0x004fca00078ed805 */
[----:B------:R3:W-:Y:S02]  /*0d70*/  STS [UR8+0x8], R4 ;  /* 0x00000804ff007988 */ /* 0x0007e40008000808 */
.L_x_31:
[----:B--2---:R-:W-:Y:S05]  /*0d80*/  BSYNC B3 ;  /* 0x0000000000037941 */ /* 0x004fea0003800000 */
.L_x_30:
[----:B------:R-:W-:Y:S04]  /*0d90*/  BSSY B4, `(.L_x_32) ;  /* 0x0000011000047945 */ /* 0x000fe80003800000 */
[----:B------:R-:W-:Y:S04]  /*0da0*/  BSSY B3, `(.L_x_33) ;  /* 0x000000e000037945 */ /* 0x000fe80003800000 */
[----:B------:R-:W-:Y:S05]  /*0db0*/  @P2 BRA `(.L_x_34) ;  /* 0x0000000000242947 */ /* 0x000fea0003800000 */
[----:B---34-:R-:W2:Y:S01]  /*0dc0*/  LDS R4, [UR8+0x34] ;  /* 0x00003408ff047984 */ /* 0x018ea20008000800 */
[----:B------:R-:W-:-:S05]  /*0dd0*/  IMAD.MOV.U32 R5, RZ, RZ, 0x3f000000 ;  /* 0x3f000000ff057424 */ /* 0x000fca00078e00ff */
[----:B--2---:R-:W-:-:S05]  /*0de0*/  LOP3.LUT R4, R4, 0xff000000, R5, 0xb8, !PT ;  /* 0xff00000004047812 */ /* 0x004fca00078eb805 */
[----:B------:R2:W-:Y:S01]  /*0df0*/  STS [UR8+0x34], R4 ;  /* 0x00003404ff007988 */ /* 0x0005e20008000808 */
[----:B------:R-:W-:Y:S05]  /*0e00*/  @P2 BRA `(.L_x_35) ;  /* 0x00000000001c2947 */ /* 0x000fea0003800000 */
[----:B--2---:R-:W2:Y:S01]  /*0e10*/  LDS R4, [UR8+0x38] ;  /* 0x00003808ff047984 */ /* 0x004ea20008000800 */
[----:B------:R-:W-:-:S05]  /*0e20*/  IMAD.MOV.U32 R5, RZ, RZ, 0x7f ;  /* 0x0000007fff057424 */ /* 0x000fca00078e00ff */
[----:B--2---:R-:W-:-:S05]  /*0e30*/  LOP3.LUT R4, R4, 0xff, R5, 0xb8, !PT ;  /* 0x000000ff04047812 */ /* 0x004fca00078eb805 */
[----:B------:R2:W-:Y:S02]  /*0e40*/  STS [UR8+0x38], R4 ;  /* 0x00003804ff007988 */ /* 0x0005e40008000808 */
.L_x_34:
[----:B------:R-:W-:Y:S05]  /*0e50*/  @P2 BREAK B3 ;  /* 0x0000000000032942 */ /* 0x000fea0003800000 */
[----:B------:R-:W-:Y:S05]  /*0e60*/  @P2 BRA `(.L_x_36) ;  /* 0x00000000000c2947 */ /* 0x000fea0003800000 */
[----:B------:R1:W-:Y:S02]  /*0e70*/  STS [UR8+0x20], R2 ;  /* 0x00002002ff007988 */ /* 0x0003e40008000808 */
.L_x_35:
[----:B------:R-:W-:Y:S05]  /*0e80*/  BSYNC B3 ;  /* 0x0000000000037941 */ /* 0x000fea0003800000 */
.L_x_33:
[----:B------:R1:W-:Y:S02]  /*0e90*/  @!P2 STS [UR8+0x24], R6 ;  /* 0x00002406ff00a988 */ /* 0x0003e40008000808 */
.L_x_36:
[----:B------:R-:W-:Y:S05]  /*0ea0*/  BSYNC B4 ;  /* 0x0000000000047941 */ /* 0x000fea0003800000 */
.L_x_32:
[----:B------:R-:W-:Y:S05]  /*0eb0*/  WARPSYNC.ALL ;  /* 0x0000000000007948 */ /* 0x000fea0003800000 */
[----:B------:R-:W-:Y:S04]  /*0ec0*/  BSSY B4, `(.L_x_37) ;  /* 0x000000e000047945 */ /* 0x000fe80003800000 */
[----:B------:R-:W-:Y:S05]  /*0ed0*/  @P2 BRA `(.L_x_38) ;  /* 0x0000000000302947 */ /* 0x000fea0003800000 */
[----:B--234-:R-:W2:Y:S01]  /*0ee0*/  LDS R4, [UR8+0x34] ;  /* 0x00003408ff047984 */ /* 0x01cea20008000800 */
[----:B------:R-:W3:Y:S03]  /*0ef0*/  LDC.64 R8, c[0x0][0x248] ;  /* 0x00009200ff087b82 */ /* 0x000ee60000000a00 */
[----:B-1----:R-:W1:Y:S01]  /*0f00*/  LDS R2, [UR8+0x1c] ;  /* 0x00001c08ff027984 */ /* 0x002e620008000800 */
[C---:B---3--:R-:W-:Y:S01]  /*0f10*/  SHF.L.U64.HI R6, R8.reuse, 0x1, R9 ;  /* 0x0000000108067819 */ /* 0x048fe20000010209 */
[----:B------:R-:W-:-:S03]  /*0f20*/  IMAD.SHL.U32 R5, R8, 0x2, RZ ;  /* 0x0000000208057824 */ /* 0x000fc600078e00ff */
[--C-:B------:R-:W-:Y:S02]  /*0f30*/  SHF.R.U32.HI R7, RZ, 0x4, R6.reuse ;  /* 0x00000004ff077819 */ /* 0x100fe40000011606 */
[----:B------:R-:W-:-:S05]  /*0f40*/  SHF.R.U64 R5, R5, 0x4, R6 ;  /* 0x0000000405057819 */ /* 0x000fca0000001206 */
[----:B------:R3:W-:Y:S01]  /*0f50*/  STS [UR8+0xc], R5 ;  /* 0x00000c05ff007988 */ /* 0x0007e20008000808 */
[----:B--2---:R-:W-:Y:S02]  /*0f60*/  LOP3.LUT R4, R4, 0x7, RZ, 0xb8, !PT ;  /* 0x0000000704047812 */ /* 0x004fe400078eb8ff */
[----:B-1----:R-:W-:-:S03]  /*0f70*/  LOP3.LUT R2, R2, 0xf, R7, 0xb8, !PT ;  /* 0x0000000f02027812 */ /* 0x002fc600078eb807 */
[----:B------:R3:W-:Y:S04]  /*0f80*/  STS [UR8+0x34], R4 ;  /* 0x00003404ff007988 */ /* 0x0007e80008000808 */
[----:B------:R3:W-:Y:S02]  /*0f90*/  STS [UR8+0x1c], R2 ;  /* 0x00001c02ff007988 */ /* 0x0007e40008000808 */
.L_x_38:
[----:B------:R-:W-:Y:S05]  /*0fa0*/  BSYNC B4 ;  /* 0x0000000000047941 */ /* 0x000fea0003800000 */
.L_x_37:
[----:B------:R-:W-:Y:S04]  /*0fb0*/  BSSY B4, `(.L_x_39) ;  /* 0x000001a000047945 */ /* 0x000fe80003800000 */
[----:B------:R-:W-:Y:S04]  /*0fc0*/  BSSY B5, `(.L_x_40) ;  /* 0x0000015000057945 */ /* 0x000fe80003800000 */
[----:B------:R-:W-:Y:S05]  /*0fd0*/  @P2 BRA `(.L_x_41) ;  /* 0x0000000000202947 */ /* 0x000fea0003800000 */
[----:B-1-3--:R-:W1:Y:S02]  /*0fe0*/  LDS R2, [UR8+0x34] ;  /* 0x00003408ff027984 */ /* 0x00ae640008000800 */
[----:B-1----:R-:W-:-:S05]  /*0ff0*/  LOP3.LUT R2, R2, 0x38, RZ, 0xb8, !PT ;  /* 0x0000003802027812 */ /* 0x002fca00078eb8ff */
[----:B------:R1:W-:Y:S01]  /*1000*/  STS [UR8+0x34], R2 ;  /* 0x00003402ff007988 */ /* 0x0003e20008000808 */
[----:B------:R-:W-:Y:S05]  /*1010*/  @P2 BRA `(.L_x_42) ;  /* 0x0000000000202947 */ /* 0x000fea0003800000 */
[----:B-1----:R-:W1:Y:S01]  /*1020*/  LDS R2, [UR8+0x8] ;  /* 0x00000808ff027984 */ /* 0x002e620008000800 */
[----:B------:R-:W-:-:S05]  /*1030*/  IMAD.MOV.U32 R5, RZ, RZ, 0x780 ;  /* 0x00000780ff057424 */ /* 0x000fca00078e00ff */
[----:B-1----:R-:W-:-:S05]  /*1040*/  LOP3.LUT R2, R2, 0x300, R5, 0xd8, !PT ;  /* 0x0000030002027812 */ /* 0x002fca00078ed805 */
[----:B------:R1:W-:Y:S02]  /*1050*/  STS [UR8+0x8], R2 ;  /* 0x00000802ff007988 */ /* 0x0003e40008000808 */
.L_x_41:
[----:B------:R-:W-:Y:S05]  /*1060*/  @P2 BRA `(.L_x_43) ;  /* 0x0000000000282947 */ /* 0x000fea0003800000 */
[----:B-1-3--:R-:W1:Y:S02]  /*1070*/  LDS R2, [UR8+0x8] ;  /* 0x00000808ff027984 */ /* 0x00ae640008000800 */
[----:B-1----:R-:W-:-:S05]  /*1080*/  LOP3.LUT R2, R2, 0x1800, RZ, 0xb8, !PT ;  /* 0x0000180002027812 */ /* 0x002fca00078eb8ff */
[----:B------:R3:W-:Y:S02]  /*1090*/  STS [UR8+0x8], R2 ;  /* 0x00000802ff007988 */ /* 0x0007e40008000808 */
.L_x_42:
[----:B------:R-:W-:Y:S05]  /*10a0*/  @P2 BREAK B5 ;  /* 0x0000000000052942 */ /* 0x000fea0003800000 */
[----:B------:R-:W-:Y:S05]  /*10b0*/  @P2 BRA `(.L_x_44) ;  /* 0x0000000000242947 */ /* 0x000fea0003800000 */
[----:B-1-3--:R-:W1:Y:S01]  /*10c0*/  LDS R2, [UR8+0x8] ;  /* 0x00000808ff027984 */ /* 0x00ae620008000800 */
[----:B------:R-:W-:-:S05]  /*10d0*/  IMAD.MOV.U32 R5, RZ, RZ, 0x6000 ;  /* 0x00006000ff057424 */ /* 0x000fca00078e00ff */
[----:B-1----:R-:W-:-:S04]  /*10e0*/  LOP3.LUT R2, R2, 0x6000, R5, 0xd8, !PT ;  /* 0x0000600002027812 */ /* 0x002fc800078ed805 */
[----:B------:R-:W-:-:S05]  /*10f0*/  LOP3.LUT R2, R2, 0x400000, RZ, 0xb8, !PT ;  /* 0x0040000002027812 */ /* 0x000fca00078eb8ff */
[----:B------:R1:W-:Y:S02]  /*1100*/  STS [UR8+0x8], R2 ;  /* 0x00000802ff007988 */ /* 0x0003e40008000808 */
.L_x_43:
[----:B------:R-:W-:Y:S05]  /*1110*/  BSYNC B5 ;  /* 0x0000000000057941 */ /* 0x000fea0003800000 */
.L_x_40:
[----:B-1-3--:R-:W1:Y:S02]  /*1120*/  @!P2 LDS R2, [UR8+0x8] ;  /* 0x00000808ff02a984 */ /* 0x00ae640008000800 */
[----:B-1----:R-:W-:-:S05]  /*1130*/  @!P2 LOP3.LUT R2, R2, 0x8000, RZ, 0xb8, !PT ;  /* 0x000080000202a812 */ /* 0x002fca00078eb8ff */
[----:B------:R1:W-:Y:S02]  /*1140*/  @!P2 STS [UR8+0x8], R2 ;  /* 0x00000802ff00a988 */ /* 0x0003e40008000808 */
.L_x_44:
[----:B------:R-:W-:Y:S05]  /*1150*/  BSYNC B4 ;  /* 0x0000000000047941 */ /* 0x000fea0003800000 */
.L_x_39:
[----:B------:R-:W-:Y:S05]  /*1160*/  WARPSYNC.ALL ;  /* 0x0000000000007948 */ /* 0x000fea0003800000 */
[----:B------:R1:W-:Y:S01]  /*1170*/  STL [R1], RZ ;  /* 0x000000ff01007387 */ /* 0x0003e20000100800 */
[----:B------:R-:W-:Y:S01]  /*1180*/  UIADD3 UR4, UR4, 0x100, URZ ;  /* 0x0000010004047890 */ /* 0x000fe2000fffe03f */
[----:B------:R-:W-:Y:S02]  /*1190*/  ISETP.GE.AND P1, PT, R13, 0x1, PT ;  /* 0x000000010d00780c */ /* 0x000fe40003f26270 */
[----:B------:R-:W-:Y:S01]  /*11a0*/  CS2R R24, SRZ ;  /* 0x0000000000187805 */ /* 0x000fe2000001ff00 */
[----:B------:R1:W-:Y:S01]  /*11b0*/  STL [R1+0x4], RZ ;  /* 0x000004ff01007387 */ /* 0x0003e20000100800 */
[----:B------:R-:W-:Y:S01]  /*11c0*/  UIADD3 UR20, UP0, UR4, UR20, URZ ;  /* 0x0000001404147290 */ /* 0x000fe2000ff1e03f */
[----:B------:R-:W-:-:S02]  /*11d0*/  CS2R R26, SRZ ;  /* 0x00000000001a7805 */ /* 0x000fc4000001ff00 */
[----:B------:R-:W-:Y:S01]  /*11e0*/  CS2R R28, SRZ ;  /* 0x00000000001c7805 */ /* 0x000fe2000001ff00 */
[----:B------:R1:W-:Y:S01]  /*11f0*/  STL [R1+0x8], RZ ;  /* 0x000008ff01007387 */ /* 0x0003e20000100800 */
[----:B------:R-:W-:Y:S01]  /*1200*/  ULEA.HI.X.SX32 UR21, UR4, UR21, 0x1, UP0 ;  /* 0x0000001504157291 */ /* 0x000fe200080f0e3f */
[----:B------:R-:W-:Y:S02]  /*1210*/  CS2R R30, SRZ ;  /* 0x00000000001e7805 */ /* 0x000fe4000001ff00 */
[----:B------:R-:W-:Y:S01]  /*1220*/  CS2R R32, SRZ ;  /* 0x0000000000207805 */ /* 0x000fe2000001ff00 */
[----:B------:R1:W-:Y:S01]  /*1230*/  STL [R1+0xc], RZ ;  /* 0x00000cff01007387 */ /* 0x0003e20000100800 */
[----:B------:R-:W-:Y:S02]  /*1240*/  CS2R R34, SRZ ;  /* 0x0000000000227805 */ /* 0x000fe4000001ff00 */
[----:B------:R-:W-:Y:S02]  /*1250*/  CS2R R36, SRZ ;  /* 0x0000000000247805 */ /* 0x000fe4000001ff00 */
[----:B------:R-:W-:Y:S01]  /*1260*/  CS2R R38, SRZ ;  /* 0x0000000000267805 */ /* 0x000fe2000001ff00 */
[----:B------:R1:W-:Y:S01]  /*1270*/  STL [R1+0x10], RZ ;  /* 0x000010ff01007387 */ /* 0x0003e20000100800 */
[----:B------:R-:W-:-:S02]  /*1280*/  CS2R R40, SRZ ;  /* 0x0000000000287805 */ /* 0x000fc4000001ff00 */
        /* <DEDUP_REMOVED lines=52> */
[----:B------:R-:W-:Y:S01]  /*15d0*/  CS2R R120, SRZ ;  /* 0x0000000000787805 */ /* 0x000fe2000001ff00 */
[----:B------:R1:W-:Y:S04]  /*15e0*/  STL [R1+0x48], RZ ;  /* 0x000048ff01007387 */ /* 0x0003e80000100800 */
        /* <DEDUP_REMOVED lines=108> */
[----:B------:R1:W-:Y:S01]  /*1cb0*/  STL [R1+0x1fc], RZ ;  /* 0x0001fcff01007387 */ /* 0x0003e20000100800 */
[----:B------:R-:W-:Y:S05]  /*1cc0*/  @P0 BRA `(.L_x_45) ;  /* 0x0000000000280947 */ /* 0x000fea0003800000 */
[----:B-1-3--:R-:W1:Y:S01]  /*1cd0*/  S2R R2, SR_LANEID ;  /* 0x0000000000027919 */ /* 0x00ae620000000000 */
[----:B------:R-:W-:Y:S05]  /*1ce0*/  WARPSYNC.ALL ;  /* 0x0000000000007948 */ /* 0x000fea0003800000 */
[----:B-1----:R-:W-:-:S05]  /*1cf0*/  IMAD.SHL.U32 R2, R2, 0x4, RZ ;  /* 0x0000000402027824 */ /* 0x002fca00078e00ff */
[----:B------:R-:W1:Y:S01]  /*1d00*/  LDS R7, [R2+UR8] ;  /* 0x0000000802077984 */ /* 0x000e620008000800 */
[----:B--2-4-:R-:W-:-:S05]  /*1d10*/  IADD3 R4, P3, R2, UR20, RZ ;  /* 0x0000001402047c10 */ /* 0x014fca000ff7e0ff */
[----:B------:R-:W-:-:S05]  /*1d20*/  IMAD.X R5, RZ, RZ, UR21, P3 ;  /* 0x00000015ff057e24 */ /* 0x000fca00098e06ff */
[----:B-1----:R1:W5:Y:S01]  /*1d30*/  ATOMG.E.EXCH.STRONG.GPU PT, RZ, [R4], R7 ;  /* 0x0000000704ff73a8 */ /* 0x00236200041ee100 */
[----:B------:R-:W-:-:S04]  /*1d40*/  DEPBAR {5,4,3,2,1,0} ;  /* 0x0000003f0000791a */ /* 0x000fc80000000000 */
[----:B------:R1:W-:Y:S01]  /*1d50*/  UTMACCTL.IV [UR20] ;  /* 0x00000000140079b9 */ /* 0x0003e20008000000 */
[----:B------:R-:W-:Y:S01]  /*1d60*/  NOP ;  /* 0x0000000000007918 */ /* 0x000fe20000000000 */
.L_x_45:
[----:B------:R-:W-:Y:S05]  /*1d70*/  @P0 BRA `(.L_x_46) ;  /* 0x00000000000c0947 */ /* 0x000fea0003800000 */
[----:B------:R0:W-:Y:S01]  /*1d80*/  UTMACMDFLUSH ;  /* 0x00000000000079b7 */ /* 0x0001e20000000000 */
[----:B------:R-:W-:Y:S05]  /*1d90*/  @P0 BRA `(.L_x_46) ;  /* 0x0000000000040947 */ /* 0x000fea0003800000 */
[----:B------:R-:W-:-:S04]  /*1da0*/  DEPBAR.LE SB0, 0x0 ;  /* 0x000080000000791a */ /* 0x000fc80000000000 */
.L_x_46:
[----:B------:R-:W-:Y:S05]  /*1db0*/  WARPSYNC.ALL ;  /* 0x0000000000007948 */ /* 0x000fea0003800000 */
[----:B-----5:R-:W-:Y:S01]  /*1dc0*/  BAR.SYNC.DEFER_BLOCKING 0x0 ;  /* 0x0000000000007b1d */ /* 0x020fe20000010000 */
[----:B------:R-:W-:Y:S01]  /*1dd0*/  USHF.L.U32 UR11, UR37, 0x8, URZ ;  /* 0x00000008250b7899 */ /* 0x000fe2000800063f */
[----:B------:R-:W-:Y:S01]  /*1de0*/  CS2R R122, SRZ ;  /* 0x00000000007a7805 */ /* 0x000fe2000001ff00 */
[----:B------:R-:W-:Y:S01]  /*1df0*/  USHF.L.U32 UR27, UR38, 0x7, URZ ;  /* 0x00000007261b7899 */ /* 0x000fe2000800063f */
[----:B------:R-:W-:Y:S02]  /*1e00*/  CS2R R124, SRZ ;  /* 0x00000000007c7805 */ /* 0x000fe4000001ff00 */
[----:B------:R-:W-:Y:S01]  /*1e10*/  CS2R R126, SRZ ;  /* 0x00000000007e7805 */ /* 0x000fe2000001ff00 */
[----:B------:R-:W-:Y:S01]  /*1e20*/  VOTEU.ALL UP0, P2 ;  /* 0x00000000003f7886 */ /* 0x000fe20001000000 */
[----:B------:R-:W-:Y:S01]  /*1e30*/  UMOV UR4, 0x1 ;  /* 0x0000000100047882 */ /* 0x000fe20000000000 */
[----:B------:R-:W-:-:S02]  /*1e40*/  CS2R R128, SRZ ;  /* 0x0000000000807805 */ /* 0x000fc4000001ff00 */
[----:B------:R-:W-:Y:S02]  /*1e50*/  CS2R R130, SRZ ;  /* 0x0000000000827805 */ /* 0x000fe4000001ff00 */
[----:B------:R-:W-:Y:S01]  /*1e60*/  CS2R R132, SRZ ;  /* 0x0000000000847805 */ /* 0x000fe2000001ff00 */
[----:B------:R-:W-:-:S04]  /*1e70*/  @!UP0 UIADD3 UR4, -UR4, 0x100000, URZ ;  /* 0x0010000004048890 */ /* 0x000fc8000fffe13f */
[----:B------:R-:W-:Y:S02]  /*1e80*/  @!UP0 USHF.L.U32 UR5, UR4, 0xb, URZ ;  /* 0x0000000b04058899 */ /* 0x000fe4000800063f */
[----:B------:R-:W-:Y:S01]  /*1e90*/  @!UP0 USHF.L.U32 UR4, UR4, 0x1, URZ ;  /* 0x0000000104048899 */ /* 0x000fe2000800063f */
[----:B------:R-:W-:Y:S01]  /*1ea0*/  CS2R R134, SRZ ;  /* 0x0000000000867805 */ /* 0x000fe2000001ff00 */
[----:B------:R-:W-:Y:S01]  /*1eb0*/  VOTEU.ALL UP0, P2 ;  /* 0x00000000003f7886 */ /* 0x000fe20001000000 */
[----:B------:R-:W-:Y:S02]  /*1ec0*/  CS2R R136, SRZ ;  /* 0x0000000000887805 */ /* 0x000fe4000001ff00 */
[----:B------:R-:W-:Y:S02]  /*1ed0*/  CS2R R138, SRZ ;  /* 0x00000000008a7805 */ /* 0x000fe4000001ff00 */
[----:B------:R-:W-:Y:S02]  /*1ee0*/  CS2R R140, SRZ ;  /* 0x00000000008c7805 */ /* 0x000fe4000001ff00 */
[----:B------:R-:W-:-:S02]  /*1ef0*/  CS2R R142, SRZ ;  /* 0x00000000008e7805 */ /* 0x000fc4000001ff00 */
[----:B------:R-:W-:Y:S02]  /*1f00*/  CS2R R144, SRZ ;  /* 0x0000000000907805 */ /* 0x000fe4000001ff00 */
[----:B------:R-:W-:Y:S02]  /*1f10*/  CS2R R146, SRZ ;  /* 0x0000000000927805 */ /* 0x000fe4000001ff00 */
[----:B------:R-:W-:Y:S02]  /*1f20*/  CS2R R148, SRZ ;  /* 0x0000000000947805 */ /* 0x000fe4000001ff00 */
[----:B------:R-:W-:Y:S01]  /*1f30*/  CS2R R150, SRZ ;  /* 0x0000000000967805 */ /* 0x000fe2000001ff00 */
[----:B------:R-:W2:Y:S02]  /*1f40*/  FENCE.VIEW.ASYNC.S ;  /* 0x00000000000073c6 */ /* 0x000ea40000000000 */
[----:B--2---:R2:W1:Y:S01]  /*1f50*/  @!UP0 SYNCS.EXCH.64 URZ, [UR8+0x6000], UR4 ;  /* 0x00600004083f85b2 */ /* 0x0044620008000100 */
[----:B------:R-:W-:Y:S05]  /*1f60*/  @!P1 BRA `(.L_x_47) ;  /* 0x0000001800889947 */ /* 0x000fea0003800000 */
[----:B------:R1:W-:Y:S01]  /*1f70*/  STL [R1], RZ ;  /* 0x000000ff01007387 */ /* 0x0003e20000100800 */
[----:B--2---:R-:W-:Y:S01]  /*1f80*/  UIADD3 UR4, UR8, 0x4000, URZ ;  /* 0x0000400008047890 */ /* 0x004fe2000fffe03f */
[----:B------:R-:W-:Y:S01]  /*1f90*/  CS2R R24, SRZ ;  /* 0x0000000000187805 */ /* 0x000fe2000001ff00 */
[----:B------:R-:W-:Y:S01]  /*1fa0*/  USHF.R.U32.HI UR6, URZ, 0x4, UR8 ;  /* 0x000000043f067899 */ /* 0x000fe20008011608 */
[----:B------:R2:W-:Y:S01]  /*1fb0*/  STL [R1+0x4], RZ ;  /* 0x000004ff01007387 */ /* 0x0005e20000100800 */
[----:B------:R-:W-:Y:S01]  /*1fc0*/  USHF.R.U32.HI UR4, URZ, 0x4, UR4 ;  /* 0x000000043f047899 */ /* 0x000fe20008011604 */
[----:B------:R-:W-:Y:S01]  /*1fd0*/  CS2R R26, SRZ ;  /* 0x00000000001a7805 */ /* 0x000fe2000001ff00 */
[----:B------:R-:W-:Y:S01]  /*1fe0*/  UMOV UR5, URZ ;  /* 0x0000003f00057c82 */ /* 0x000fe20008000000 */
[----:B------:R2:W-:Y:S01]  /*1ff0*/  STL [R1+0x8], RZ ;  /* 0x000008ff01007387 */ /* 0x0005e20000100800 */
[----:B------:R-:W-:Y:S01]  /*2000*/  USGXT.U32 UR36, UR4, 0xe ;  /* 0x0000000e0424789a */ /* 0x000fe20008000000 */
[----:B------:R-:W-:Y:S01]  /*2010*/  CS2R R28, SRZ ;  /* 0x00000000001c7805 */ /* 0x000fe2000001ff00 */
[----:B------:R-:W-:Y:S01]  /*2020*/  USGXT.U32 UR4, UR6, 0xe ;  /* 0x0000000e0604789a */ /* 0x000fe20008000000 */
[----:B------:R2:W-:Y:S01]  /*2030*/  STL [R1+0xc], RZ ;  /* 0x00000cff01007387 */ /* 0x0005e20000100800 */
[----:B------:R-:W-:Y:S01]  /*2040*/  UIADD3 UR12, UP0, UR36, 0x2, URZ ;  /* 0x00000002240c7890 */ /* 0x000fe2000ff1e03f */
[----:B------:R-:W-:-:S02]  /*2050*/  CS2R R30, SRZ ;  /* 0x00000000001e7805 */ /* 0x000fc4000001ff00 */
[----:B------:R-:W-:Y:S01]  /*2060*/  CS2R R32, SRZ ;  /* 0x0000000000207805 */ /* 0x000fe2000001ff00 */
[----:B------:R2:W-:Y:S01]  /*2070*/  STL [R1+0x10], RZ ;  /* 0x000010ff01007387 */ /* 0x0005e20000100800 */
[----:B------:R-:W-:Y:S01]  /*2080*/  UIADD3.X UR13, UR5, -0x7fffffe0, URZ, UP0, !UPT ;  /* 0x80000020050d7890 */ /* 0x000fe200087fe43f */
        /* <DEDUP_REMOVED lines=79> */
[----:B------:R-:W-:Y:S01]  /*2580*/  UMOV UR14, 0xfffffffe ;  /* 0xfffffffe000e7882 */ /* 0x000fe20000000000 */
[----:B------:R-:W-:Y:S01]  /*2590*/  UMOV UR15, 0x7fffffdf ;  /* 0x7fffffdf000f7882 */ /* 0x000fe20000000000 */
[----:B------:R-:W-:Y:S01]  /*25a0*/  UIADD3.64 UR28, UR12, 0xfe, URZ ;  /* 0x000000fe0c1c7897 */ /* 0x000fe2000fffe03f */
[----:B------:R2:W-:Y:S01]  /*25b0*/  STL [R1+0x64], RZ ;  /* 0x000064ff01007387 */ /* 0x0005e20000100800 */
[----:B------:R-:W-:-:S02]  /*25c0*/  UIADD3.64 UR14, UR4, -UR14, URZ ;  /* 0x8000000e040e7297 */ /* 0x000fc4000fffe03f */
[----:B------:R-:W-:Y:S01]  /*25d0*/  UIADD3.64 UR32, UR12, 0x100, URZ ;  /* 0x000001000c207897 */ /* 0x000fe2000fffe03f */
[----:B------:R2:W-:Y:S01]  /*25e0*/  STL [R1+0x68], RZ ;  /* 0x000068ff01007387 */ /* 0x0005e20000100800 */
[----:B------:R-:W-:Y:S01]  /*25f0*/  UMOV UR26, URZ ;  /* 0x0000003f001a7c82 */ /* 0x000fe20008000000 */
[----:B------:R-:W-:Y:S01]  /*2600*/  UMOV UR6, UR4 ;  /* 0x0000000400067c82 */ /* 0x000fe20008000000 */
[----:B------:R-:W-:Y:S01]  /*2610*/  UMOV UR7, 0x80000020 ;  /* 0x8000002000077882 */ /* 0x000fe20000000000 */
        /* <DEDUP_REMOVED lines=100> */
[----:B-1----:R2:W-:Y:S02]  /*2c60*/  STL [R1+0x1fc], RZ ;  /* 0x0001fcff01007387 */ /* 0x0025e40000100800 */
.L_x_49:
[----:B------:R-:W-:Y:S01]  /*2c70*/  BAR.SYNC.DEFER_BLOCKING 0x0 ;  /* 0x0000000000007b1d */ /* 0x000fe20000010000 */
[----:B------:R-:W-:Y:S01]  /*2c80*/  ELECT P0, URZ, PT ;  /* 0x00000000003f782f */ /* 0x000fe20003800000 */
[----:B---3--:R-:W-:Y:S01]  /*2c90*/  @!P2 IMAD.MOV.U32 R2, RZ, RZ, 0x6000 ;  /* 0x00006000ff02a424 */ /* 0x008fe200078e00ff */
[----:B------:R-:W-:Y:S02]  /*2ca0*/  ELECT P1, URZ, PT ;  /* 0x00000000003f782f */ /* 0x000fe40003820000 */
[C---:B------:R-:W-:Y:S01]  /*2cb0*/  ISETP.LT.U32.AND P0, PT, R3.reuse, 0x20, P0 ;  /* 0x000000200300780c */ /* 0x040fe20000701070 */
[----:B------:R-:W-:Y:S01]  /*2cc0*/  UMOV UR10, UR26 ;  /* 0x0000001a000a7c82 */ /* 0x000fe20008000000 */
[----:B------:R-:W-:-:S11]  /*2cd0*/  ISETP.LT.U32.AND P1, PT, R3, 0x20, P1 ;  /* 0x000000200300780c */ /* 0x000fd60000f21070 */
[----:B------:R-:W-:Y:S01]  /*2ce0*/  VOTEU.ANY UP0, P0 ;  /* 0x00000000003f7886 */ /* 0x000fe20000000100 */
[----:B------:R-:W-:Y:S01]  /*2cf0*/  VOTEU.ANY UP2, P0 ;  /* 0x00000000003f7886 */ /* 0x000fe20000040100 */
[----:B------:R-:W-:Y:S01]  /*2d00*/  VOTEU.ANY UP1, P1 ;  /* 0x00000000003f7886 */ /* 0x000fe20000820100 */
[----:B------:R-:W-:Y:S02]  /*2d10*/  VOTEU.ANY UP3, P1 ;  /* 0x00000000003f7886 */ /* 0x000fe40000860100 */
[----:B------:R-:W-:Y:S02]  /*2d20*/  @UP0 UIADD3 UR24, UR8, 0x4000, URZ ;  /* 0x0000400008180890 */ /* 0x000fe4000fffe03f */
[----:B------:R1:W-:Y:S01]  /*2d30*/  @!P2 SYNCS.ARRIVE.TRANS64 RZ, [UR8+0x6000], R2 ;  /* 0x00600002ffffa9a7 */ /* 0x0003e20008000008 */
[----:B------:R-:W-:Y:S01]  /*2d40*/  @UP0 UIADD3 UR25, UR8, 0x6000, URZ ;  /* 0x0000600008190890 */ /* 0x000fe2000fffe03f */
[----:B------:R-:W-:Y:S01]  /*2d50*/  @UP0 UMOV UR4, UR16 ;  /* 0x0000001000040c82 */ /* 0x000fe20008000000 */
[----:B------:R-:W-:Y:S01]  /*2d60*/  @UP0 UMOV UR5, UR17 ;  /* 0x0000001100050c82 */ /* 0x000fe20008000000 */
[----:B------:R-:W-:Y:S01]  /*2d70*/  BAR.SYNC.DEFER_BLOCKING 0x0 ;  /* 0x0000000000007b1d */ /* 0x000fe20000010000 */
[----:B------:R-:W-:Y:S01]  /*2d80*/  @UP1 UIADD3 UR9, UR8, 0x6000, URZ ;  /* 0x0000600008091890 */ /* 0x000fe2000fffe03f */
[----:B-1----:R-:W-:-:S04]  /*2d90*/  SHF.L.U32 R2, R0, 0x1f, RZ ;  /* 0x0000001f00027819 */ /* 0x002fc800000006ff */
[----:B------:R-:W-:Y:S01]  /*2da0*/  @UP1 UMOV UR22, UR18 ;  /* 0x0000001200161c82 */ /* 0x000fe20008000000 */
[----:B------:R-:W-:Y:S01]  /*2db0*/  @UP1 UMOV UR23, UR19 ;  /* 0x0000001300171c82 */ /* 0x000fe20008000000 */
[----:B------:R1:W-:Y:S01]  /*2dc0*/  @UP2 UTMALDG.2D [UR24], [UR4] ;  /* 0x00000018040025b4 */ /* 0x0003e20008008000 */
[----:B------:R3:W-:Y:S06]  /*2dd0*/  MEMBAR.ALL.CTA ;  /* 0x0000000000007992 */ /* 0x0007ec0000008000 */
[----:B---3--:R-:W3:Y:S02]  /*2de0*/  FENCE.VIEW.ASYNC.S ;  /* 0x00000000000073c6 */ /* 0x008ee40000000000 */
[----:B---3--:R-:W-:Y:S06]  /*2df0*/  BAR.SYNC.DEFER_BLOCKING 0x0 ;  /* 0x0000000000007b1d */ /* 0x008fec0000010000 */
[----:B------:R1:W-:Y:S02]  /*2e00*/  @UP3 UTMALDG.2D [UR8], [UR22] ;  /* 0x00000008160035b4 */ /* 0x0003e40008008000 */
[----:B------:R-:W-:Y:S06]  /*2e10*/  BAR.SYNC.DEFER_BLOCKING 0x0 ;  /* 0x0000000000007b1d */ /* 0x000fec0000010000 */
[----:B------:R-:W3:Y:S02]  /*2e20*/  SYNCS.PHASECHK.TRANS64.TRYWAIT P0, [UR8+0x6000], R2 ;  /* 0x00600002ff0075a7 */ /* 0x000ee40008000148 */
[----:B-1-3--:R-:W-:Y:S05]  /*2e30*/  @!P0 BRA `(.L_x_48) ;  /* 0x0000001c00f88947 */ /* 0x00afea0003800000 */
.L_x_50:
[----:B------:R-:W-:Y:S01]  /*2e40*/  STL.64 [R1+0x268], R150 ;  /* 0x0002689601007387 */ /* 0x000fe20000100a00 */
[----:B------:R-:W-:Y:S01]  /*2e50*/  UMOV UR4, UR36 ;  /* 0x0000002400047c82 */ /* 0x000fe20008000000 */
[----:B------:R-:W-:Y:S01]  /*2e60*/  UMOV UR5, 0x80000020 ;  /* 0x8000002000057882 */ /* 0x000fe20000000000 */
[----:B------:R-:W-:Y:S01]  /*2e70*/  UMOV UR30, UR6 ;  /* 0x00000006001e7c82 */ /* 0x000fe20008000000 */
[----:B------:R-:W-:Y:S01]  /*2e80*/  STL.64 [R1+0x260], R148 ;  /* 0x0002609401007387 */ /* 0x000fe20000100a00 */
[----:B------:R-:W-:Y:S01]  /*2e90*/  UMOV UR31, UR7 ;  /* 0x00000007001f7c82 */ /* 0x000fe20008000000 */
[----:B------:R-:W-:Y:S01]  /*2ea0*/  UMOV UR34, UR14 ;  /* 0x0000000e00227c82 */ /* 0x000fe20008000000 */
[----:B------:R-:W-:Y:S01]  /*2eb0*/  UMOV UR35, UR15 ;  /* 0x0000000f00237c82 */ /* 0x000fe20008000000 */
[----:B------:R-:W-:Y:S01]  /*2ec0*/  STL.64 [R1+0x258], R146 ;  /* 0x0002589201007387 */ /* 0x000fe20000100a00 */
[----:B------:R-:W1:Y:S03]  /*2ed0*/  LDC R2, c[0x0][0x230] ;  /* 0x00008c00ff027b82 */ /* 0x000e660000000800 */
[----:B------:R-:W-:Y:S04]  /*2ee0*/  STL.64 [R1+0x250], R144 ;  /* 0x0002509001007387 */ /* 0x000fe80000100a00 */
        /* <DEDUP_REMOVED lines=9> */
[----:B------:R3:W-:Y:S04]  /*2f80*/  STL.64 [R1+0x200], R124 ;  /* 0x0002007c01007387 */ /* 0x0007e80000100a00 */
[----:B---3--:R-:W3:Y:S04]  /*2f90*/  LDL.LU.64 R124, [R1] ;  /* 0x00000000017c7983 */ /* 0x008ee80000300a00 */
[----:B------:R-:W3:Y:S04]  /*2fa0*/  LDL.LU.64 R126, [R1+0x8] ;  /* 0x00000800017e7983 */ /* 0x000ee80000300a00 */
        /* <DEDUP_REMOVED lines=61> */
[----:B------:R-:W3:Y:S02]  /*3380*/  LDL.LU.64 R250, [R1+0x1f8] ;  /* 0x0001f80001fa7983 */ /* 0x000ee40000300a00 */
[----:B---3--:R-:W-:-:S06]  /*3390*/  WARPGROUP.ARRIVE ;  /* 0x00000000000079c5 */ /* 0x008fcc0000000000 */
[----:B------:R-:W-:Y:S03]  /*33a0*/  HGMMA.64x256x16.F32 R124, gdesc[UR4], R124, gsb0 ;  /* 0x03e00000047c79f0 */ /* 0x000fe6000800087c */
[----:B------:R-:W-:Y:S02]  /*33b0*/  WARPGROUP.DEPBAR.LE gsb0, 0x0 ;  /* 0x00008000000079c5 */ /* 0x000fe40000010000 */
[----:B------:R-:W-:-:S15]  /*33c0*/  WARPGROUP.ARRIVE ;  /* 0x00000000000079c5 */ /* 0x000fde0000000000 */
[----:B------:R-:W-:-:S08]  /*33d0*/  NOP ;  /* 0x0000000000007918 */ /* 0x000fd00000000000 */
[----:B------:R-:W-:Y:S03]  /*33e0*/  HGMMA.64x256x16.F32 R124, gdesc[UR12], R124, gsb0 ;  /* 0x03e000000c7c79f0 */ /* 0x000fe6000800087c */
[----:B------:R-:W-:Y:S02]  /*33f0*/  WARPGROUP.DEPBAR.LE gsb0, 0x0 ;  /* 0x00008000000079c5 */ /* 0x000fe40000010000 */
[----:B------:R-:W-:Y:S04]  /*3400*/  STL.64 [R1], R124 ;  /* 0x0000007c01007387 */ /* 0x000fe80000100a00 */
        /* <DEDUP_REMOVED lines=63> */
[----:B---3--:R-:W3:Y:S04]  /*3800*/  LDL.LU.64 R150, [R1+0x268] ;  /* 0x0002680001967983 */ /* 0x008ee80000300a00 */
        /* <DEDUP_REMOVED lines=12> */
[----:B------:R-:W3:Y:S01]  /*38d0*/  LDL.LU.64 R124, [R1+0x200] ;  /* 0x00020000017c7983 */ /* 0x000ee20000300a00 */
[----:B------:R-:W-:Y:S01]  /*38e0*/  UIADD3 UR26, UR26, 0x20, URZ ;  /* 0x000000201a1a7890 */ /* 0x000fe2000fffe03f */
[----:B------:R-:W-:-:S05]  /*38f0*/  LOP3.LUT R0, R0, 0x1, RZ, 0x3c, !PT ;  /* 0x0000000100007812 */ /* 0x000fca00078e3cff */
[----:B-1----:R-:W-:Y:S01]  /*3900*/  ISETP.LE.AND P0, PT, R2, UR26, PT ;  /* 0x0000001a02007c0c */ /* 0x002fe2000bf03270 */
[----:B---3--:R-:W-:-:S06]  /*3910*/  WARPGROUP.ARRIVE ;  /* 0x00000000000079c5 */ /* 0x008fcc0000000000 */
[----:B------:R-:W-:Y:S03]  /*3920*/  HGMMA.64x256x16.F32 R24, gdesc[UR28], R24, gsb0 ;  /* 0x03e000001c1879f0 */ /* 0x000fe60008000818 */
[----:B------:R-:W-:Y:S02]  /*3930*/  WARPGROUP.DEPBAR.LE gsb0, 0x0 ;  /* 0x00008000000079c5 */ /* 0x000fe40000010000 */
[----:B------:R-:W-:-:S15]  /*3940*/  WARPGROUP.ARRIVE ;  /* 0x00000000000079c5 */ /* 0x000fde0000000000 */
[----:B------:R-:W-:-:S08]  /*3950*/  NOP ;  /* 0x0000000000007918 */ /* 0x000fd00000000000 */
[----:B------:R-:W-:Y:S03]  /*3960*/  HGMMA.64x256x16.F32 R24, gdesc[UR32], R24, gsb0 ;  /* 0x03e00000201879f0 */ /* 0x000fe60008000818 */
[----:B------:R-:W-:Y:S02]  /*3970*/  WARPGROUP.DEPBAR.LE gsb0, 0x0 ;  /* 0x00008000000079c5 */ /* 0x000fe40000010000 */
[----:B------:R-:W-:Y:S05]  /*3980*/  @!P0 BRA `(.L_x_49) ;  /* 0xfffffff000b88947 */ /* 0x000fea000383ffff */
.L_x_47:
[----:B------:R5:W-:Y:S04]  /*3990*/  STL [R1+0x20c], R148 ;  /* 0x00020c9401007387 */ /* 0x000be80000100800 */
[----:B------:R-:W2:Y:S01]  /*39a0*/  LDL.LU R8, [R1] ;  /* 0x0000000001087983 */ /* 0x000ea20000300800 */
[----:B-1----:R-:W-:Y:S06]  /*39b0*/  BAR.SYNC.DEFER_BLOCKING 0x0 ;  /* 0x0000000000007b1d */ /* 0x002fec0000010000 */
[----:B-----5:R-:W2:Y:S04]  /*39c0*/  LDL.LU R148, [R1+0x4] ;  /* 0x0000040001947983 */ /* 0x020ea80000300800 */
[----:B------:R1:W-:Y:S04]  /*39d0*/  STL [R1+0x208], R149 ;  /* 0x0002089501007387 */ /* 0x0003e80000100800 */
[----:B-1----:R-:W5:Y:S01]  /*39e0*/  LDL.LU R149, [R1+0xc] ;  /* 0x00000c0001957983 */ /* 0x002f620000300800 */
[----:B------:R-:W1:Y:S03]  /*39f0*/  @!P2 SYNCS.CCTL.IV [UR8+0x6000] ;  /* 0x00600000ff00a9b1 */ /* 0x000e660008000008 */
[----:B------:R-:W5:Y:S04]  /*3a00*/  LDL.LU R9, [R1+0x8] ;  /* 0x0000080001097983 */ /* 0x000f680000300800 */
[----:B------:R3:W-:Y:S04]  /*3a10*/  STL [R1+0x204], R150 ;  /* 0x0002049601007387 */ /* 0x0007e80000100800 */
[----:B---3--:R-:W3:Y:S04]  /*3a20*/  LDL.LU R150, [R1+0x14] ;  /* 0x0000140001967983 */ /* 0x008ee80000300800 */
[----:B------:R-:W3:Y:S04]  /*3a30*/  LDL.LU R10, [R1+0x10] ;  /* 0x00001000010a7983 */ /* 0x000ee80000300800 */
[----:B------:R4:W-:Y:S04]  /*3a40*/  STL [R1+0x200], R151 ;  /* 0x0002009701007387 */ /* 0x0009e80000100800 */
[----:B----4-:R-:W4:Y:S04]  /*3a50*/  LDL.LU R151, [R1+0x1c] ;  /* 0x00001c0001977983 */ /* 0x010f280000300800 */
[----:B------:R-:W4:Y:S04]  /*3a60*/  LDL.LU R11, [R1+0x18] ;  /* 0x00001800010b7983 */ /* 0x000f280000300800 */
        /* <DEDUP_REMOVED lines=119> */
[----:B------:R-:W4:Y:S01]  /*41e0*/  LDL.LU R2, [R1+0x1f8] ;  /* 0x0001f80001027983 */ /* 0x000f220000300800 */
[----:B--2---:R-:W-:-:S02]  /*41f0*/  F2FP.F16.F32.PACK_AB R8, R148, R8 ;  /* 0x000000089408723e */ /* 0x004fc400000000ff */
[----:B-----5:R-:W-:Y:S01]  /*4200*/  F2FP.F16.F32.PACK_AB R9, R149, R9 ;  /* 0x000000099509723e */ /* 0x020fe200000000ff */
[----:B------:R-:W2:Y:S01]  /*4210*/  LDL.LU R148, [R1+0x20c] ;  /* 0x00020c0001947983 */ /* 0x000ea20000300800 */
[----:B---3--:R-:W-:Y:S02]  /*4220*/  F2FP.F16.F32.PACK_AB R10, R150, R10 ;  /* 0x0000000a960a723e */ /* 0x008fe400000000ff */
[----:B----4-:R-:W-:Y:S01]  /*4230*/  F2FP.F16.F32.PACK_AB R11, R151, R11 ;  /* 0x0000000b970b723e */ /* 0x010fe200000000ff */
[----:B------:R-:W2:Y:S04]  /*4240*/  LDL.LU R149, [R1+0x208] ;  /* 0x0002080001957983 */ /* 0x000ea80000300800 */
[----:B------:R-:W3:Y:S04]  /*4250*/  LDL.LU R150, [R1+0x204] ;  /* 0x0002040001967983 */ /* 0x000ee80000300800 */
[----:B------:R-:W3:Y:S01]  /*4260*/  LDL.LU R151, [R1+0x200] ;  /* 0x0002000001977983 */ /* 0x000ee20000300800 */
[----:B------:R-:W-:Y:S01]  /*4270*/  F2FP.F16.F32.PACK_AB R4, R16, R4 ;  /* 0x000000041004723e */ /* 0x000fe200000000ff */
[----:B------:R-:W-:Y:S01]  /*4280*/  UMOV UR6, UR27 ;  /* 0x0000001b00067c82 */ /* 0x000fe20008000000 */
[----:B------:R-:W-:Y:S01]  /*4290*/  F2FP.F16.F32.PACK_AB R6, R0, R6 ;  /* 0x000000060006723e */ /* 0x000fe200000000ff */
[----:B------:R-:W4:Y:S01]  /*42a0*/  S2R R16, SR_TID.X ;  /* 0x0000000000107919 */ /* 0x000f220000002100 */
[----:B------:R-:W-:-:S02]  /*42b0*/  F2FP.F16.F32.PACK_AB R5, R3, R5 ;  /* 0x000000050305723e */ /* 0x000fc400000000ff */
[----:B------:R-:W-:Y:S02]  /*42c0*/  ELECT P0, URZ, PT ;  /* 0x00000000003f782f */ /* 0x000fe40003800000 */
[----:B------:R-:W-:Y:S02]  /*42d0*/  F2FP.F16.F32.PACK_AB R152, R243, R152 ;  /* 0x00000098f398723e */ /* 0x000fe400000000ff */
[----:B------:R-:W-:Y:S02]  /*42e0*/  F2FP.F16.F32.PACK_AB R153, R242, R153 ;  /* 0x00000099f299723e */ /* 0x000fe400000000ff */
[----:B------:R-:W-:Y:S02]  /*42f0*/  F2FP.F16.F32.PACK_AB R154, R241, R154 ;  /* 0x0000009af19a723e */ /* 0x000fe400000000ff */
[----:B------:R-:W-:Y:S02]  /*4300*/  F2FP.F16.F32.PACK_AB R155, R240, R155 ;  /* 0x0000009bf09b723e */ /* 0x000fe400000000ff */
[----:B------:R-:W-:-:S02]  /*4310*/  F2FP.F16.F32.PACK_AB R24, R25, R24 ;  /* 0x000000181918723e */ /* 0x000fc400000000ff */
[----:B------:R-:W-:Y:S02]  /*4320*/  F2FP.F16.F32.PACK_AB R25, R27, R26 ;  /* 0x0000001a1b19723e */ /* 0x000fe400000000ff */
        /* <DEDUP_REMOVED lines=8> */
[----:B------:R-:W-:Y:S01]  /*43b0*/  F2FP.F16.F32.PACK_AB R120, R121, R120 ;  /* 0x000000787978723e */ /* 0x000fe200000000ff */
[C---:B----4-:R-:W-:Y:S01]  /*43c0*/  IMAD.SHL.U32 R0, R16.reuse, 0x80, RZ ;  /* 0x0000008010007824 */ /* 0x050fe200078e00ff */
[----:B------:R-:W-:Y:S01]  /*43d0*/  F2FP.F16.F32.PACK_AB R168, R227, R168 ;  /* 0x000000a8e3a8723e */ /* 0x000fe200000000ff */
[----:B------:R-:W-:Y:S01]  /*43e0*/  IMAD.SHL.U32 R3, R16, 0x10, RZ ;  /* 0x0000001010037824 */ /* 0x000fe200078e00ff */
[----:B------:R-:W-:-:S02]  /*43f0*/  F2FP.F16.F32.PACK_AB R90, R93, R92 ;  /* 0x0000005c5d5a723e */ /* 0x000fc400000000ff */
[----:B------:R-:W-:Y:S02]  /*4400*/  LOP3.LUT R0, R0, 0x780, RZ, 0xc0, !PT ;  /* 0x0000078000007812 */ /* 0x000fe400078ec0ff */
[----:B------:R-:W-:Y:S02]  /*4410*/  F2FP.F16.F32.PACK_AB R91, R95, R94 ;  /* 0x0000005e5f5b723e */ /* 0x000fe400000000ff */
[----:B------:R-:W-:Y:S01]  /*4420*/  LOP3.LUT R3, R0, 0x70, R3, 0xf8, !PT ;  /* 0x0000007000037812 */ /* 0x000fe200078ef803 */
[----:B------:R-:W-:Y:S01]  /*4430*/  IMAD.SHL.U32 R0, R16, 0x40, RZ ;  /* 0x0000004010007824 */ /* 0x000fe200078e00ff */
[----:B------:R-:W-:Y:S02]  /*4440*/  F2FP.F16.F32.PACK_AB R169, R226, R169 ;  /* 0x000000a9e2a9723e */ /* 0x000fe400000000ff */
[----:B------:R-:W-:Y:S02]  /*4450*/  LOP3.LUT R3, R3, 0x10, R16, 0x78, !PT ;  /* 0x0000001003037812 */ /* 0x000fe400078e7810 */
[----:B------:R-:W-:-:S02]  /*4460*/  F2FP.F16.F32.PACK_AB R121, R123, R122 ;  /* 0x0000007a7b79723e */ /* 0x000fc400000000ff */
[----:B------:R-:W-:Y:S02]  /*4470*/  LOP3.LUT R0, R3, 0x1800, R0, 0xf8, !PT ;  /* 0x0000180003007812 */ /* 0x000fe400078ef800 */
[----:B------:R-:W-:Y:S02]  /*4480*/  F2FP.F16.F32.PACK_AB R170, R225, R170 ;  /* 0x000000aae1aa723e */ /* 0x000fe400000000ff */
[----:B------:R-:W-:Y:S02]  /*4490*/  LOP3.LUT R3, R0, 0x20, RZ, 0x3c, !PT ;  /* 0x0000002000037812 */ /* 0x000fe400078e3cff */
[----:B------:R-:W-:Y:S02]  /*44a0*/  F2FP.F16.F32.PACK_AB R122, R125, R124 ;  /* 0x0000007c7d7a723e */ /* 0x000fe400000000ff */
[----:B------:R-:W-:Y:S01]  /*44b0*/  F2FP.F16.F32.PACK_AB R171, R224, R171 ;  /* 0x000000abe0ab723e */ /* 0x000fe200000000ff */
[----:B------:R-:W-:Y:S01]  /*44c0*/  VIADD R3, R3, UR8 ;  /* 0x0000000803037c36 */ /* 0x000fe20008000000 */
        /* <DEDUP_REMOVED lines=90> */
[----:B------:R-:W-:-:S02]  /*4a70*/  SHF.R.U32.HI R16, RZ, 0x5, R16 ;  /* 0x00000005ff107819 */ /* 0x000fc40000011610 */
[----:B------:R-:W-:Y:S02]  /*4a80*/  F2FP.F16.F32.PACK_AB R194, R201, R194 ;  /* 0x000000c2c9c2723e */ /* 0x000fe400000000ff */
[----:B------:R-:W-:Y:S02]  /*4a90*/  R2UR UR4, R16 ;  /* 0x00000000100472ca */ /* 0x000fe400000e0000 */
[----:B------:R-:W-:Y:S02]  /*4aa0*/  F2FP.F16.F32.PACK_AB R195, R200, R195 ;  /* 0x000000c3c8c3723e */ /* 0x000fe400000000ff */
[----:B------:R-:W-:-:S09]  /*4ab0*/  F2FP.F16.F32.PACK_AB R196, R199, R196 ;  /* 0x000000c4c7c4723e */ /* 0x000fd200000000ff */
[----:B------:R-:W-:-:S04]  /*4ac0*/  ULOP3.LUT UR4, UR4, 0x3, URZ, 0xc0, !UPT ;  /* 0x0000000304047892 */ /* 0x000fc8000f8ec03f */
[----:B------:R-:W-:Y:S02]  /*4ad0*/  ULEA UR5, UR4, UR11, 0x6 ;  /* 0x0000000b04057291 */ /* 0x000fe4000f8e303f */
[----:B------:R-:W-:Y:S01]  /*4ae0*/  ULEA UR4, UR4, UR8, 0xe ;  /* 0x0000000804047291 */ /* 0x000fe2000f8e703f */
[----:B-1----:R-:W-:Y:S01]  /*4af0*/  BAR.SYNC.DEFER_BLOCKING 0x0 ;  /* 0x0000000000007b1d */ /* 0x002fe20000010000 */
[----:B------:R-:W-:Y:S02]  /*4b00*/  F2FP.F16.F32.PACK_AB R197, R198, R197 ;  /* 0x000000c5c6c5723e */ /* 0x000fe400000000ff */
[----:B------:R-:W-:Y:S02]  /*4b10*/  F2FP.F16.F32.PACK_AB R198, R19, R18 ;  /* 0x0000001213c6723e */ /* 0x000fe400000000ff */
[----:B------:R-:W-:Y:S01]  /*4b20*/  F2FP.F16.F32.PACK_AB R199, R17, R2 ;  /* 0x0000000211c7723e */ /* 0x000fe200000000ff */
[----:B------:R-:W-:-:S05]  /*4b30*/  VIADD R2, R0, UR8 ;  /* 0x0000000800027c36 */ /* 0x000fca0008000000 */
[----:B------:R1:W-:Y:S01]  /*4b40*/  STSM.16.M88.4 [R2], R8 ;  /* 0x0000000802007844 */ /* 0x0003e20000000200 */
[----:B--2---:R-:W-:-:S03]  /*4b50*/  F2FP.F16.F32.PACK_AB R146, R149, R148 ;  /* 0x000000949592723e */ /* 0x004fc600000000ff */
[----:B------:R-:W-:Y:S04]  /*4b60*/  STSM.16.M88.4 [R2+0x4000], R152 ;  /* 0x0040009802007844 */ /* 0x000fe80000000200 */
[----:B------:R-:W-:Y:S01]  /*4b70*/  STSM.16.M88.4 [R2+0x8000], R168 ;  /* 0x008000a802007844 */ /* 0x000fe20000000200 */
[----:B---3--:R-:W-:-:S03]  /*4b80*/  F2FP.F16.F32.PACK_AB R147, R151, R150 ;  /* 0x000000969793723e */ /* 0x008fc600000000ff */
[----:B------:R-:W-:Y:S04]  /*4b90*/  STSM.16.M88.4 [R2+0xc000], R184 ;  /* 0x00c000b802007844 */ /* 0x000fe80000000200 */
[----:B------:R-:W-:Y:S01]  /*4ba0*/  STSM.16.M88.4 [R2+0x2000], R24 ;  /* 0x0020001802007844 */ /* 0x000fe20000000200 */
[C---:B-1----:R-:W-:Y:S02]  /*4bb0*/  LOP3.LUT R8, R0.reuse, 0x40, RZ, 0x3c, !PT ;  /* 0x0000004000087812 */ /* 0x042fe400078e3cff */
[----:B------:R-:W-:Y:S01]  /*4bc0*/  LOP3.LUT R0, R0, 0x60, RZ, 0x3c, !PT ;  /* 0x0000006000007812 */ /* 0x000fe200078e3cff */
[----:B------:R-:W-:Y:S02]  /*4bd0*/  STSM.16.M88.4 [R2+0x6000], R56 ;  /* 0x0060003802007844 */ /* 0x000fe40000000200 */
[----:B------:R-:W-:-:S02]  /*4be0*/  VIADD R8, R8, UR8 ;  /* 0x0000000808087c36 */ /* 0x000fc40008000000 */
[----:B------:R-:W-:Y:S01]  /*4bf0*/  STSM.16.M88.4 [R2+0xa000], R88 ;  /* 0x00a0005802007844 */ /* 0x000fe20000000200 */
[----:B------:R-:W-:-:S03]  /*4c00*/  VIADD R0, R0, UR8 ;  /* 0x0000000800007c36 */ /* 0x000fc60008000000 */
[----:B------:R-:W-:Y:S04]  /*4c10*/  STSM.16.M88.4 [R2+0xe000], R120 ;  /* 0x00e0007802007844 */ /* 0x000fe80000000200 */
[----:B------:R-:W-:Y:S04]  /*4c20*/  STSM.16.M88.4 [R3], R4 ;  /* 0x0000000403007844 */ /* 0x000fe80000000200 */
[----:B------:R-:W-:Y:S04]  /*4c30*/  STSM.16.M88.4 [R3+0x4000], R156 ;  /* 0x0040009c03007844 */ /* 0x000fe80000000200 */
[----:B------:R-:W-:Y:S04]  /*4c40*/  STSM.16.M88.4 [R3+0x8000], R172 ;  /* 0x008000ac03007844 */ /* 0x000fe80000000200 */
[----:B------:R-:W-:Y:S04]  /*4c50*/  STSM.16.M88.4 [R3+0xc000], R188 ;  /* 0x00c000bc03007844 */ /* 0x000fe80000000200 */
[----:B------:R-:W-:Y:S04]  /*4c60*/  STSM.16.M88.4 [R3+0x2000], R32 ;  /* 0x0020002003007844 */ /* 0x000fe80000000200 */
[----:B------:R-:W-:Y:S04]  /*4c70*/  STSM.16.M88.4 [R3+0x6000], R64 ;  /* 0x0060004003007844 */ /* 0x000fe80000000200 */
[----:B------:R-:W-:Y:S04]  /*4c80*/  STSM.16.M88.4 [R3+0xa000], R96 ;  /* 0x00a0006003007844 */ /* 0x000fe80000000200 */
        /* <DEDUP_REMOVED lines=16> */
[----:B------:R-:W-:Y:S01]  /*4d90*/  STSM.16.M88.4 [R0+0xe000], R144 ;  /* 0x00e0009000007844 */ /* 0x000fe20000000200 */
[----:B------:R1:W-:Y:S06]  /*4da0*/  MEMBAR.ALL.CTA ;  /* 0x0000000000007992 */ /* 0x0003ec0000008000 */
[----:B-1----:R-:W1:Y:S02]  /*4db0*/  FENCE.VIEW.ASYNC.S ;  /* 0x00000000000073c6 */ /* 0x002e640000000000 */
[----:B-1----:R-:W-:Y:S06]  /*4dc0*/  BAR.SYNC.DEFER_BLOCKING 0x0 ;  /* 0x0000000000007b1d */ /* 0x002fec0000010000 */
[----:B------:R1:W-:Y:S01]  /*4dd0*/  UTMASTG.2D [UR4], [UR20] ;  /* 0x00000004140073b5 */ /* 0x0003e20008008000 */
[----:B------:R0:W-:Y:S01]  /*4de0*/  UTMACMDFLUSH ;  /* 0x00000000000079b7 */ /* 0x0001e20000000000 */
[----:B------:R-:W-:-:S04]  /*4df0*/  DEPBAR.LE SB0, 0x0 ;  /* 0x000080000000791a */ /* 0x000fc80000000000 */
[----:B------:R-:W-:Y:S06]  /*4e00*/  BAR.SYNC.DEFER_BLOCKING 0x0 ;  /* 0x0000000000007b1d */ /* 0x000fec0000010000 */
[----:B-1----:R-:W-:Y:S05]  /*4e10*/  EXIT ;  /* 0x000000000000794d */ /* 0x002fea0003800000 */
.L_x_48:
[----:B------:R-:W1:Y:S02]  /*4e20*/  SYNCS.PHASECHK.TRANS64.TRYWAIT P0, [UR8+0x6000], R2 ;  /* 0x00600002ff0075a7 */ /* 0x000e640008000148 */
[----:B-1----:R-:W-:Y:S05]  /*4e30*/  @!P0 BRA `(.L_x_48) ;  /* 0xfffffffc00f88947 */ /* 0x002fea000383ffff */
[----:B------:R-:W-:Y:S05]  /*4e40*/  BRA `(.L_x_50) ;  /* 0xffffffdc00fc7947 */ /* 0x000fea000383ffff */
.L_x_51:
[----:B------:R-:W-:-:S00]  /*4e50*/  BRA `(.L_x_51) ;  /* 0xfffffffc00fc7947 */ /* 0x000fc0000383ffff */
[----:B------:R-:W-:-:S00]  /*4e60*/  NOP ;  /* 0x0000000000007918 */ /* 0x000fc00000000000 */
        /* <DEDUP_REMOVED lines=9> */
.L_x_52:


//--------------------- .nv.shared.gluon_wgmma    --------------------------
	.section	.nv.shared.gluon_wgmma,"aw",@nobits
	.sectionflags	@""
	.align	16
	.zero		1024


//--------------------- .nv.shared.reserved.0     --------------------------
	.section	.nv.shared.reserved.0,"aw",@nobits
	.weak		__nv_reservedSMEM_offset_0_alias
	.size		__nv_reservedSMEM_offset_0_alias, 0, 0
	.other		__nv_reservedSMEM_offset_0_alias,@"STO_CUDA_RESERVED_SHARED STV_DEFAULT"
__nv_reservedSMEM_offset_0_alias:
	.zero		0


//--------------------- .nv.constant0.gluon_wgmma --------------------------
	.section	.nv.constant0.gluon_wgmma,"a",@progbits
	.sectionflags	@""
	.align	4
.nv.constant0.gluon_wgmma:
	.zero		608


//--------------------- SYMBOLS --------------------------

	.type		.nv.reservedSmem.offset0,@object
	.size		.nv.reservedSmem.offset0,0x4
